# CuTe-DSL kernel — source=cudnn_frontend_dsl family=grouped_gemm_swiglu
# config = {"ab_dtype": "Float4E2M1FN", "sf_vec": 32, "d_dtype": "BFloat16", "vector_f32": true, "mma_mn": [256, 256], "cluster_mn": [2, 1]}


// ===== COMPILED SASS (sm_100a) =====

	.target	sm_100a

	.elftype	@"ET_EXEC"


//--------------------- .note.nv.tkinfo           --------------------------
	.section	.note.nv.tkinfo,"",@"SHT_NOTE"
	.sectionflags	@"SHF_NOTE_NV_TKINFO"
	.tkinfo
        /*0018*/ 	.word	0x00000081
        /*0030*/ 	.string	""
        /*0030*/ 	.string	"ptxas"
        /*0030*/ 	.string	"Cuda compilation tools, release 12.9, V12.9.83"
        /*0030*/ 	.string	"Build system must define TOOLS_VERSION_EXTENDED"
        /*0030*/ 	.string	"-O 3 -arch sm_100a "



//--------------------- .note.nv.cuver            --------------------------
	.section	.note.nv.cuver,"",@"SHT_NOTE"
	.sectionflags	@"SHF_NOTE_NV_CUVER"
        /*0018*/ 	.short	0x0001
        /*001a*/ 	.short	0x0064
        /*001c*/ 	.short	0x0001
        /*001e*/ 	.short	0x0000
        /*0020*/ 	.short	0x0001
        /*0022*/ 	.short	0x0000


//--------------------- .nv.info                  --------------------------
	.section	.nv.info,"",@"SHT_CUDA_INFO"
	.align	4


	//----- nvinfo : EIATTR_REGCOUNT
	.align		4
        /*0000*/ 	.byte	0x04, 0x2f
        /*0002*/ 	.short	(.L_6 - .L_5)
	.align		4
.L_5:
        /*0004*/ 	.word	index@(kernel_cutlass_kernel_cudnngrouped_gemmgrouped_gemm_swiglugrouped_gemm_swiglu_quantBlockScaledContiguousGroupedGemmKernel_object_at__TiledMMA_ThrLayoutVMNK21111000_PermutationMNK____MMAAt_0)
        /*0008*/ 	.word	0x00000088


	//----- nvinfo : EIATTR_FRAME_SIZE
	.align		4
.L_6:
        /*000c*/ 	.byte	0x04, 0x11
        /*000e*/ 	.short	(.L_8 - .L_7)
	.align		4
.L_7:
        /*0010*/ 	.word	index@($__internal_2_$__cuda_sm10x_tcgen05_guardrail_trap_unallocated_columns_being_dealloced)
        /*0014*/ 	.word	0x00000000


	//----- nvinfo : EIATTR_FRAME_SIZE
	.align		4
.L_8:
        /*0018*/ 	.byte	0x04, 0x11
        /*001a*/ 	.short	(.L_10 - .L_9)
	.align		4
.L_9:
        /*001c*/ 	.word	index@($__internal_1_$__cuda_sm10x_tcgen05_guardrail_trap_phase_invalid_during_alloc)
        /*0020*/ 	.word	0x00000000


	//----- nvinfo : EIATTR_FRAME_SIZE
	.align		4
.L_10:
        /*0024*/ 	.byte	0x04, 0x11
        /*0026*/ 	.short	(.L_12 - .L_11)
	.align		4
.L_11:
        /*0028*/ 	.word	index@($__internal_0_$__cuda_sm10x_tcgen05_guardrail_trap_col_being_dealloced_not_returned_by_alloc)
        /*002c*/ 	.word	0x00000000


	//----- nvinfo : EIATTR_FRAME_SIZE
	.align		4
.L_12:
        /*0030*/ 	.byte	0x04, 0x11
        /*0032*/ 	.short	(.L_14 - .L_13)
	.align		4
.L_13:
        /*0034*/ 	.word	index@(kernel_cutlass_kernel_cudnngrouped_gemmgrouped_gemm_swiglugrouped_gemm_swiglu_quantBlockScaledContiguousGroupedGemmKernel_object_at__TiledMMA_ThrLayoutVMNK21111000_PermutationMNK____MMAAt_0)
        /*0038*/ 	.word	0x00000000


	//----- nvinfo : EIATTR_MIN_STACK_SIZE
	.align		4
.L_14:
        /*003c*/ 	.byte	0x04, 0x12
        /*003e*/ 	.short	(.L_16 - .L_15)
	.align		4
.L_15:
        /*0040*/ 	.word	index@(kernel_cutlass_kernel_cudnngrouped_gemmgrouped_gemm_swiglugrouped_gemm_swiglu_quantBlockScaledContiguousGroupedGemmKernel_object_at__TiledMMA_ThrLayoutVMNK21111000_PermutationMNK____MMAAt_0)
        /*0044*/ 	.word	0x00000000
.L_16:


//--------------------- .nv.info.kernel_cutlass_kernel_cudnngrouped_gemmgrouped_gemm_swiglugrouped_gemm_swiglu_quantBlockScaledContiguousGroupedGemmKernel_object_at__TiledMMA_ThrLayoutVMNK21111000_PermutationMNK____MMAAt_0 --------------------------
	.section	.nv.info.kernel_cutlass_kernel_cudnngrouped_gemmgrouped_gemm_swiglugrouped_gemm_swiglu_quantBlockScaledContiguousGroupedGemmKernel_object_at__TiledMMA_ThrLayoutVMNK21111000_PermutationMNK____MMAAt_0,"",@"SHT_CUDA_INFO"
	.sectionflags	@""
	.align	4


	//----- nvinfo : EIATTR_CUDA_API_VERSION
	.align		4
        /*0000*/ 	.byte	0x04, 0x37
        /*0002*/ 	.short	(.L_18 - .L_17)
.L_17:
        /*0004*/ 	.word	0x00000081


	//----- nvinfo : EIATTR_KPARAM_INFO
	.align		4
.L_18:
        /*0008*/ 	.byte	0x04, 0x17
        /*000a*/ 	.short	(.L_20 - .L_19)
.L_19:
        /*000c*/ 	.word	0x00000000
        /*0010*/ 	.short	0x000f
        /*0012*/ 	.short	0x03f8
        /*0014*/ 	.byte	0x00, 0xf0, 0x31, 0x00


	//----- nvinfo : EIATTR_KPARAM_INFO
	.align		4
.L_20:
        /*0018*/ 	.byte	0x04, 0x17
        /*001a*/ 	.short	(.L_22 - .L_21)
.L_21:
        /*001c*/ 	.word	0x00000000
        /*0020*/ 	.short	0x000e
        /*0022*/ 	.short	0x03ec
        /*0024*/ 	.byte	0x00, 0xf0, 0x31, 0x00


	//----- nvinfo : EIATTR_KPARAM_INFO
	.align		4
.L_22:
        /*0028*/ 	.byte	0x04, 0x17
        /*002a*/ 	.short	(.L_24 - .L_23)
.L_23:
        /*002c*/ 	.word	0x00000000
        /*0030*/ 	.short	0x000d
        /*0032*/ 	.short	0x03e0
        /*0034*/ 	.byte	0x00, 0xf0, 0x31, 0x00


	//----- nvinfo : EIATTR_KPARAM_INFO
	.align		4
.L_24:
        /*0038*/ 	.byte	0x04, 0x17
        /*003a*/ 	.short	(.L_26 - .L_25)
.L_25:
        /*003c*/ 	.word	0x00000000
        /*0040*/ 	.short	0x000c
        /*0042*/ 	.short	0x03d8
        /*0044*/ 	.byte	0x00, 0xf0, 0x21, 0x00


	//----- nvinfo : EIATTR_KPARAM_INFO
	.align		4
.L_26:
        /*0048*/ 	.byte	0x04, 0x17
        /*004a*/ 	.short	(.L_28 - .L_27)
.L_27:
        /*004c*/ 	.word	0x00000000
        /*0050*/ 	.short	0x000b
        /*0052*/ 	.short	0x03d0
        /*0054*/ 	.byte	0x00, 0xf0, 0x21, 0x00


	//----- nvinfo : EIATTR_KPARAM_INFO
	.align		4
.L_28:
        /*0058*/ 	.byte	0x04, 0x17
        /*005a*/ 	.short	(.L_30 - .L_29)
.L_29:
        /*005c*/ 	.word	0x00000000
        /*0060*/ 	.short	0x000a
        /*0062*/ 	.short	0x03c8
        /*0064*/ 	.byte	0x00, 0xf0, 0x21, 0x00


	//----- nvinfo : EIATTR_KPARAM_INFO
	.align		4
.L_30:
        /*0068*/ 	.byte	0x04, 0x17
        /*006a*/ 	.short	(.L_32 - .L_31)
.L_31:
        /*006c*/ 	.word	0x00000000
        /*0070*/ 	.short	0x0009
        /*0072*/ 	.short	0x03c0
        /*0074*/ 	.byte	0x00, 0xf0, 0x21, 0x00


	//----- nvinfo : EIATTR_KPARAM_INFO
	.align		4
.L_32:
        /*0078*/ 	.byte	0x04, 0x17
        /*007a*/ 	.short	(.L_34 - .L_33)
.L_33:
        /*007c*/ 	.word	0x00000000
        /*0080*/ 	.short	0x0008
        /*0082*/ 	.short	0x0340
        /*0084*/ 	.byte	0x00, 0xf0, 0x01, 0x02


	//----- nvinfo : EIATTR_KPARAM_INFO
	.align		4
.L_34:
        /*0088*/ 	.byte	0x04, 0x17
        /*008a*/ 	.short	(.L_36 - .L_35)
.L_35:
        /*008c*/ 	.word	0x00000000
        /*0090*/ 	.short	0x0007
        /*0092*/ 	.short	0x02c0
        /*0094*/ 	.byte	0x00, 0xf0, 0x01, 0x02


	//----- nvinfo : EIATTR_KPARAM_INFO
	.align		4
.L_36:
        /*0098*/ 	.byte	0x04, 0x17
        /*009a*/ 	.short	(.L_38 - .L_37)
.L_37:
        /*009c*/ 	.word	0x00000000
        /*00a0*/ 	.short	0x0006
        /*00a2*/ 	.short	0x0240
        /*00a4*/ 	.byte	0x00, 0xf0, 0x01, 0x02


	//----- nvinfo : EIATTR_KPARAM_INFO
	.align		4
.L_38:
        /*00a8*/ 	.byte	0x04, 0x17
        /*00aa*/ 	.short	(.L_40 - .L_39)
.L_39:
        /*00ac*/ 	.word	0x00000000
        /*00b0*/ 	.short	0x0005
        /*00b2*/ 	.short	0x01c0
        /*00b4*/ 	.byte	0x00, 0xf0, 0x01, 0x02


	//----- nvinfo : EIATTR_KPARAM_INFO
	.align		4
.L_40:
        /*00b8*/ 	.byte	0x04, 0x17
        /*00ba*/ 	.short	(.L_42 - .L_41)
.L_41:
        /*00bc*/ 	.word	0x00000000
        /*00c0*/ 	.short	0x0004
        /*00c2*/ 	.short	0x0140
        /*00c4*/ 	.byte	0x00, 0xf0, 0x01, 0x02


	//----- nvinfo : EIATTR_KPARAM_INFO
	.align		4
.L_42:
        /*00c8*/ 	.byte	0x04, 0x17
        /*00ca*/ 	.short	(.L_44 - .L_43)
.L_43:
        /*00cc*/ 	.word	0x00000000
        /*00d0*/ 	.short	0x0003
        /*00d2*/ 	.short	0x00c0
        /*00d4*/ 	.byte	0x00, 0xf0, 0x01, 0x02


	//----- nvinfo : EIATTR_KPARAM_INFO
	.align		4
.L_44:
        /*00d8*/ 	.byte	0x04, 0x17
        /*00da*/ 	.short	(.L_46 - .L_45)
.L_45:
        /*00dc*/ 	.word	0x00000000
        /*00e0*/ 	.short	0x0002
        /*00e2*/ 	.short	0x0040
        /*00e4*/ 	.byte	0x00, 0xf0, 0x01, 0x02


	//----- nvinfo : EIATTR_KPARAM_INFO
	.align		4
.L_46:
        /*00e8*/ 	.byte	0x04, 0x17
        /*00ea*/ 	.short	(.L_48 - .L_47)
.L_47:
        /*00ec*/ 	.word	0x00000000
        /*00f0*/ 	.short	0x0001
        /*00f2*/ 	.short	0x000c
        /*00f4*/ 	.byte	0x00, 0xf0, 0x31, 0x00


	//----- nvinfo : EIATTR_KPARAM_INFO
	.align		4
.L_48:
        /*00f8*/ 	.byte	0x04, 0x17
        /*00fa*/ 	.short	(.L_50 - .L_49)
.L_49:
        /*00fc*/ 	.word	0x00000000
        /*0100*/ 	.short	0x0000
        /*0102*/ 	.short	0x0000
        /*0104*/ 	.byte	0x00, 0xf0, 0x31, 0x00


	//----- nvinfo : EIATTR_AT_ENTRY_FRAGMENTS
	.align		4
.L_50:
        /*0108*/ 	.byte	0x04, 0x4f
        /*010a*/ 	.short	(.L_52 - .L_51)


	//   ....[0]....
.L_51:
        /*010c*/ 	.word	0x00000004


	//   ....[1]....
        /*0110*/ 	.word	0x00000005


	//----- nvinfo : EIATTR_RESERVED_SMEM_USED
	.align		4
.L_52:
        /*0114*/ 	.byte	0x01, 0x41
	.zero		2


	//----- nvinfo : EIATTR_SPARSE_MMA_MASK
	.align		4
        /*0118*/ 	.byte	0x03, 0x50
        /*011a*/ 	.short	0x0000


	//----- nvinfo : EIATTR_TCGEN05_2CTA_USED
	.align		4
        /*011c*/ 	.byte	0x01, 0x52
	.zero		2


	//----- nvinfo : EIATTR_MAXREG_COUNT
	.align		4
        /*0120*/ 	.byte	0x03, 0x1b
        /*0122*/ 	.short	0x00ff


	//----- nvinfo : EIATTR_NUM_BARRIERS
	.align		4
        /*0124*/ 	.byte	0x02, 0x4c
        /*0126*/ 	.byte	0x05
	.zero		1


	//----- nvinfo : EIATTR_INT_WARP_WIDE_INSTR_OFFSETS
	.align		4
        /*0128*/ 	.byte	0x04, 0x31
        /*012a*/ 	.short	(.L_54 - .L_53)


	//   ....[0]....
.L_53:
        /*012c*/ 	.word	0x00005330


	//   ....[1]....
        /*0130*/ 	.word	0x000053b0


	//   ....[2]....
        /*0134*/ 	.word	0x000053d0


	//----- nvinfo : EIATTR_COOP_GROUP_MASK_REGIDS
	.align		4
.L_54:
        /*0138*/ 	.byte	0x04, 0x29
        /*013a*/ 	.short	(.L_56 - .L_55)


	//   ....[0]....
.L_55:
        /*013c*/ 	.word	0xffffffff


	//   ....[1]....
        /*0140*/ 	.word	0xffffffff


	//   ....[2]....
        /*0144*/ 	.word	0xffffffff


	//   ....[3]....
        /*0148*/ 	.word	0xffffffff


	//   ....[4]....
        /*014c*/ 	.word	0xffffffff


	//   ....[5]....
        /*0150*/ 	.word	0xffffffff


	//   ....[6]....
        /*0154*/ 	.word	0xffffffff


	//   ....[7]....
        /*0158*/ 	.word	0xffffffff


	//   ....[8]....
        /*015c*/ 	.word	0xffffffff


	//   ....[9]....
        /*0160*/ 	.word	0xffffffff


	//   ....[10]....
        /*0164*/ 	.word	0xffffffff


	//   ....[11]....
        /*0168*/ 	.word	0xffffffff


	//----- nvinfo : EIATTR_COOP_GROUP_INSTR_OFFSETS
	.align		4
.L_56:
        /*016c*/ 	.byte	0x04, 0x28
        /*016e*/ 	.short	(.L_58 - .L_57)


	//   ....[0]....
.L_57:
        /*0170*/ 	.word	0x00000140


	//   ....[1]....
        /*0174*/ 	.word	0x00000440


	//   ....[2]....
        /*0178*/ 	.word	0x000005b0


	//   ....[3]....
        /*017c*/ 	.word	0x00000830


	//   ....[4]....
        /*0180*/ 	.word	0x00000bc0


	//   ....[5]....
        /*0184*/ 	.word	0x00000e90


	//   ....[6]....
        /*0188*/ 	.word	0x00000ef0


	//   ....[7]....
        /*018c*/ 	.word	0x00002d20


	//   ....[8]....
        /*0190*/ 	.word	0x00003330


	//   ....[9]....
        /*0194*/ 	.word	0x00004e90


	//   ....[10]....
        /*0198*/ 	.word	0x000051b0


	//   ....[11]....
        /*019c*/ 	.word	0x00005470


	//----- nvinfo : EIATTR_VRC_CTA_INIT_COUNT
	.align		4
.L_58:
        /*01a0*/ 	.byte	0x02, 0x4a
        /*01a2*/ 	.byte	0x80
	.zero		1


	//----- nvinfo : EIATTR_MBARRIER_INSTR_OFFSETS
	.align		4
        /*01a4*/ 	.byte	0x04, 0x39
        /*01a6*/ 	.short	(.L_60 - .L_59)


	//   ....[0]....
.L_59:
        /*01a8*/ 	.word	0x00000350
        /*01ac*/ 	.word	0x000000ff
        /*01b0*/ 	.word	0x00000000
        /*01b4*/ 	.short	0x0100
        /*01b6*/ 	.byte	0x06
	.zero		1


	//   ....[1]....
        /*01b8*/ 	.word	0x00000360
        /*01bc*/ 	.word	0x000000ff
        /*01c0*/ 	.word	0x00000008
        /*01c4*/ 	.short	0x0100
        /*01c6*/ 	.byte	0x06
	.zero		1


	//   ....[2]....
        /*01c8*/ 	.word	0x00000370
        /*01cc*/ 	.word	0x000000ff
        /*01d0*/ 	.word	0x00000010
        /*01d4*/ 	.short	0x0100
        /*01d6*/ 	.byte	0x06
	.zero		1


	//   ....[3]....
        /*01d8*/ 	.word	0x00000380
        /*01dc*/ 	.word	0x000000ff
        /*01e0*/ 	.word	0x00000018
        /*01e4*/ 	.short	0x0100
        /*01e6*/ 	.byte	0x06
	.zero		1


	//   ....[4]....
        /*01e8*/ 	.word	0x00000390
        /*01ec*/ 	.word	0x000000ff
        /*01f0*/ 	.word	0x00000020
        /*01f4*/ 	.short	0x0100
        /*01f6*/ 	.byte	0x06
	.zero		1


	//   ....[5]....
        /*01f8*/ 	.word	0x000003a0
        /*01fc*/ 	.word	0x000000ff
        /*0200*/ 	.word	0x00000028
        /*0204*/ 	.short	0x0100
        /*0206*/ 	.byte	0x06
	.zero		1


	//   ....[6]....
        /*0208*/ 	.word	0x000003b0
        /*020c*/ 	.word	0x000000ff
        /*0210*/ 	.word	0x00000030
        /*0214*/ 	.short	0x0100
        /*0216*/ 	.byte	0x06
	.zero		1


	//   ....[7]....
        /*0218*/ 	.word	0x000003c0
        /*021c*/ 	.word	0x000000ff
        /*0220*/ 	.word	0x00000038
        /*0224*/ 	.short	0x0100
        /*0226*/ 	.byte	0x06
	.zero		1


	//   ....[8]....
        /*0228*/ 	.word	0x000003d0
        /*022c*/ 	.word	0x000000ff
        /*0230*/ 	.word	0x00000040
        /*0234*/ 	.short	0x0100
        /*0236*/ 	.byte	0x06
	.zero		1


	//   ....[9]....
        /*0238*/ 	.word	0x000003e0
        /*023c*/ 	.word	0x000000ff
        /*0240*/ 	.word	0x00000048
        /*0244*/ 	.short	0x0100
        /*0246*/ 	.byte	0x06
	.zero		1


	//   ....[10]....
        /*0248*/ 	.word	0x00000550
        /*024c*/ 	.word	0x000000ff
        /*0250*/ 	.word	0x00000050
        /*0254*/ 	.short	0x0100
        /*0256*/ 	.byte	0x07
	.zero		1


	//   ....[11]....
        /*0258*/ 	.word	0x00000560
        /*025c*/ 	.word	0x000000ff
        /*0260*/ 	.word	0x00000058
        /*0264*/ 	.short	0x0100
        /*0266*/ 	.byte	0x07
	.zero		1


	//   ....[12]....
        /*0268*/ 	.word	0x000006d0
        /*026c*/ 	.word	0x000000ff
        /*0270*/ 	.word	0x00000060
        /*0274*/ 	.short	0x0100
        /*0276*/ 	.byte	0x07
	.zero		1


	//   ....[13]....
        /*0278*/ 	.word	0x000006e0
        /*027c*/ 	.word	0x000000ff
        /*0280*/ 	.word	0x00000068
        /*0284*/ 	.short	0x0100
        /*0286*/ 	.byte	0x07
	.zero		1


	//   ....[14]....
        /*0288*/ 	.word	0x000006f0
        /*028c*/ 	.word	0x000000ff
        /*0290*/ 	.word	0x00000070
        /*0294*/ 	.short	0x0100
        /*0296*/ 	.byte	0x07
	.zero		1


	//   ....[15]....
        /*0298*/ 	.word	0x00000700
        /*029c*/ 	.word	0x000000ff
        /*02a0*/ 	.word	0x00000078
        /*02a4*/ 	.short	0x0100
        /*02a6*/ 	.byte	0x07
	.zero		1


	//   ....[16]....
        /*02a8*/ 	.word	0x000007d0
        /*02ac*/ 	.word	0x000000ff
        /*02b0*/ 	.word	0x00000080
        /*02b4*/ 	.short	0x0100
        /*02b6*/ 	.byte	0x06
	.zero		1


	//   ....[17]....
        /*02b8*/ 	.word	0x00000f50
        /*02bc*/ 	.word	0x0000000e
        /*02c0*/ 	.word	0x00000070
        /*02c4*/ 	.short	0x010a
        /*02c6*/ 	.byte	0xff
	.zero		1


	//   ....[18]....
        /*02c8*/ 	.word	0x00001030
        /*02cc*/ 	.word	0x0000000e
        /*02d0*/ 	.word	0x00000060
        /*02d4*/ 	.short	0x0101
        /*02d6*/ 	.byte	0xff
	.zero		1


	//   ....[19]....
        /*02d8*/ 	.word	0x00001260
        /*02dc*/ 	.word	0x00000002
        /*02e0*/ 	.word	0x00000070
        /*02e4*/ 	.short	0x010a
        /*02e6*/ 	.byte	0xff
	.zero		1


	//   ....[20]....
        /*02e8*/ 	.word	0x00001380
        /*02ec*/ 	.word	0x00000002
        /*02f0*/ 	.word	0x00000060
        /*02f4*/ 	.short	0x0101
        /*02f6*/ 	.byte	0xff
	.zero		1


	//   ....[21]....
        /*02f8*/ 	.word	0x00001390
        /*02fc*/ 	.word	0x00000003
        /*0300*/ 	.word	0x00000070
        /*0304*/ 	.short	0x010a
        /*0306*/ 	.byte	0xff
	.zero		1


	//   ....[22]....
        /*0308*/ 	.word	0x00001420
        /*030c*/ 	.word	0x000000ff
        /*0310*/ 	.word	0x00000060
        /*0314*/ 	.short	0x010a
        /*0316*/ 	.byte	0x22
	.zero		1


	//   ....[23]....
        /*0318*/ 	.word	0x000014a0
        /*031c*/ 	.word	0x000000ff
        /*0320*/ 	.word	0x00000070
        /*0324*/ 	.short	0x0101
        /*0326*/ 	.byte	0x22
	.zero		1


	//   ....[24]....
        /*0328*/ 	.word	0x000015b0
        /*032c*/ 	.word	0x000000ff
        /*0330*/ 	.word	0x00000028
        /*0334*/ 	.short	0x010a
        /*0336*/ 	.byte	0x06
	.zero		1


	//   ....[25]....
        /*0338*/ 	.word	0x00001770
        /*033c*/ 	.word	0x000000ff
        /*0340*/ 	.word	0x00000028
        /*0344*/ 	.short	0x010a
        /*0346*/ 	.byte	0x05
	.zero		1


	//   ....[26]....
        /*0348*/ 	.word	0x000019f0
        /*034c*/ 	.word	0x000000ff
        /*0350*/ 	.word	0x00000028
        /*0354*/ 	.short	0x010a
        /*0356*/ 	.byte	0x21
	.zero		1


	//   ....[27]....
        /*0358*/ 	.word	0x00001a30
        /*035c*/ 	.word	0x00000003
        /*0360*/ 	.word	0x00000060
        /*0364*/ 	.short	0x010a
        /*0366*/ 	.byte	0xff
	.zero		1


	//   ....[28]....
        /*0368*/ 	.word	0x00001ad0
        /*036c*/ 	.word	0x00000003
        /*0370*/ 	.word	0x00000070
        /*0374*/ 	.short	0x0101
        /*0376*/ 	.byte	0xff
	.zero		1


	//   ....[29]....
        /*0378*/ 	.word	0x00001c90
        /*037c*/ 	.word	0x000000ff
        /*0380*/ 	.word	0x00000028
        /*0384*/ 	.short	0x010a
        /*0386*/ 	.byte	0x05
	.zero		1


	//   ....[30]....
        /*0388*/ 	.word	0x00001d70
        /*038c*/ 	.word	0x000000ff
        /*0390*/ 	.word	0x00000060
        /*0394*/ 	.short	0x010a
        /*0396*/ 	.byte	0x0c
	.zero		1


	//   ....[31]....
        /*0398*/ 	.word	0x00001e00
        /*039c*/ 	.word	0x000000ff
        /*03a0*/ 	.word	0x00000070
        /*03a4*/ 	.short	0x0101
        /*03a6*/ 	.byte	0x0c
	.zero		1


	//   ....[32]....
        /*03a8*/ 	.word	0x000022e0
        /*03ac*/ 	.word	0x000000ff
        /*03b0*/ 	.word	0x00000000
        /*03b4*/ 	.short	0x010a
        /*03b6*/ 	.byte	0x19
	.zero		1


	//   ....[33]....
        /*03b8*/ 	.word	0x000022f0
        /*03bc*/ 	.word	0x000000ff
        /*03c0*/ 	.word	0x00000058
        /*03c4*/ 	.short	0x010a
        /*03c6*/ 	.byte	0x0c
	.zero		1


	//   ....[34]....
        /*03c8*/ 	.word	0x00002340
        /*03cc*/ 	.word	0x000000ff
        /*03d0*/ 	.word	0x00000058
        /*03d4*/ 	.short	0x010a
        /*03d6*/ 	.byte	0x0c
	.zero		1


	//   ....[35]....
        /*03d8*/ 	.word	0x00002590
        /*03dc*/ 	.word	0x000000ff
        /*03e0*/ 	.word	0x00000000
        /*03e4*/ 	.short	0x010a
        /*03e6*/ 	.byte	0x0d
	.zero		1


	//   ....[36]....
        /*03e8*/ 	.word	0x000027a0
        /*03ec*/ 	.word	0x000000ff
        /*03f0*/ 	.word	0x00000000
        /*03f4*/ 	.short	0x010a
        /*03f6*/ 	.byte	0x10
	.zero		1


	//   ....[37]....
        /*03f8*/ 	.word	0x00002830
        /*03fc*/ 	.word	0x000000ff
        /*0400*/ 	.word	0x00000058
        /*0404*/ 	.short	0x010a
        /*0406*/ 	.byte	0x0c
	.zero		1


	//   ....[38]....
        /*0408*/ 	.word	0x00002850
        /*040c*/ 	.word	0x00000002
        /*0410*/ 	.word	0x00000060
        /*0414*/ 	.short	0x010a
        /*0416*/ 	.byte	0xff
	.zero		1


	//   ....[39]....
        /*0418*/ 	.word	0x00002900
        /*041c*/ 	.word	0x00000002
        /*0420*/ 	.word	0x00000070
        /*0424*/ 	.short	0x0101
        /*0426*/ 	.byte	0xff
	.zero		1


	//   ....[40]....
        /*0428*/ 	.word	0x000029b0
        /*042c*/ 	.word	0x00000000
        /*0430*/ 	.word	0x00000058
        /*0434*/ 	.short	0x010a
        /*0436*/ 	.byte	0xff
	.zero		1


	//   ....[41]....
        /*0438*/ 	.word	0x000029f0
        /*043c*/ 	.word	0x00000000
        /*0440*/ 	.word	0x00000058
        /*0444*/ 	.short	0x010a
        /*0446*/ 	.byte	0xff
	.zero		1


	//   ....[42]....
        /*0448*/ 	.word	0x00002af0
        /*044c*/ 	.word	0x000000ff
        /*0450*/ 	.word	0x00000080
        /*0454*/ 	.short	0x0100
        /*0456*/ 	.byte	0x05
	.zero		1


	//   ....[43]....
        /*0458*/ 	.word	0x00002be0
        /*045c*/ 	.word	0x000000ff
        /*0460*/ 	.word	0x00000080
        /*0464*/ 	.short	0x0100
        /*0466*/ 	.byte	0x05
	.zero		1


	//   ....[44]....
        /*0468*/ 	.word	0x00002cd0
        /*046c*/ 	.word	0x000000ff
        /*0470*/ 	.word	0x00000080
        /*0474*/ 	.short	0x0100
        /*0476*/ 	.byte	0x05
	.zero		1


	//   ....[45]....
        /*0478*/ 	.word	0x00002fa0
        /*047c*/ 	.word	0x00000003
        /*0480*/ 	.word	0x00000000
        /*0484*/ 	.short	0x010a
        /*0486*/ 	.byte	0xff
	.zero		1


	//   ....[46]....
        /*0488*/ 	.word	0x00002fc0
        /*048c*/ 	.word	0x00000003
        /*0490*/ 	.word	0x00000000
        /*0494*/ 	.short	0x010a
        /*0496*/ 	.byte	0xff
	.zero		1


	//   ....[47]....
        /*0498*/ 	.word	0x000031a0
        /*049c*/ 	.word	0x00000003
        /*04a0*/ 	.word	0x00000000
        /*04a4*/ 	.short	0x010a
        /*04a6*/ 	.byte	0xff
	.zero		1


	//   ....[48]....
        /*04a8*/ 	.word	0x000031c0
        /*04ac*/ 	.word	0x00000003
        /*04b0*/ 	.word	0x00000000
        /*04b4*/ 	.short	0x010a
        /*04b6*/ 	.byte	0xff
	.zero		1


	//   ....[49]....
        /*04b8*/ 	.word	0x000032b0
        /*04bc*/ 	.word	0x00000003
        /*04c0*/ 	.word	0x00000000
        /*04c4*/ 	.short	0x0101
        /*04c6*/ 	.byte	0xff
	.zero		1


	//   ....[50]....
        /*04c8*/ 	.word	0x000033a0
        /*04cc*/ 	.word	0x00000057
        /*04d0*/ 	.word	0x00000060
        /*04d4*/ 	.short	0x010a
        /*04d6*/ 	.byte	0xff
	.zero		1


	//   ....[51]....
        /*04d8*/ 	.word	0x00003400
        /*04dc*/ 	.word	0x00000057
        /*04e0*/ 	.word	0x00000070
        /*04e4*/ 	.short	0x0101
        /*04e6*/ 	.byte	0xff
	.zero		1


	//   ....[52]....
        /*04e8*/ 	.word	0x000038a0
        /*04ec*/ 	.word	0x00000057
        /*04f0*/ 	.word	0x00000050
        /*04f4*/ 	.short	0x010a
        /*04f6*/ 	.byte	0xff
	.zero		1


	//   ....[53]....
        /*04f8*/ 	.word	0x00003d70
        /*04fc*/ 	.word	0x00000068
        /*0500*/ 	.word	0x00000000
        /*0504*/ 	.short	0x0101
        /*0506*/ 	.byte	0xff
	.zero		1


	//   ....[54]....
        /*0508*/ 	.word	0x00004e50
        /*050c*/ 	.word	0x00000003
        /*0510*/ 	.word	0x00000060
        /*0514*/ 	.short	0x010a
        /*0516*/ 	.byte	0xff
	.zero		1


	//   ....[55]....
        /*0518*/ 	.word	0x00004f00
        /*051c*/ 	.word	0x00000003
        /*0520*/ 	.word	0x00000070
        /*0524*/ 	.short	0x0101
        /*0526*/ 	.byte	0xff
	.zero		1


	//   ....[56]....
        /*0528*/ 	.word	0x00005160
        /*052c*/ 	.word	0x00000003
        /*0530*/ 	.word	0x00000000
        /*0534*/ 	.short	0x0101
        /*0536*/ 	.byte	0xff
	.zero		1


	//   ....[57]....
        /*0538*/ 	.word	0x00005170
        /*053c*/ 	.word	0x00000057
        /*0540*/ 	.word	0x00000080
        /*0544*/ 	.short	0x010a
        /*0546*/ 	.byte	0xff
	.zero		1


	//   ....[58]....
        /*0548*/ 	.word	0x00005510
        /*054c*/ 	.word	0x00000057
        /*0550*/ 	.word	0x00000080
        /*0554*/ 	.short	0x0100
        /*0556*/ 	.byte	0xff
	.zero		1


	//   ....[59]....
        /*0558*/ 	.word	0x00005570
        /*055c*/ 	.word	0x0000000e
        /*0560*/ 	.word	0x00000070
        /*0564*/ 	.short	0x010a
        /*0566*/ 	.byte	0xff
	.zero		1


	//   ....[60]....
        /*0568*/ 	.word	0x000055d0
        /*056c*/ 	.word	0x00000002
        /*0570*/ 	.word	0x00000070
        /*0574*/ 	.short	0x010a
        /*0576*/ 	.byte	0xff
	.zero		1


	//   ....[61]....
        /*0578*/ 	.word	0x00005630
        /*057c*/ 	.word	0x00000003
        /*0580*/ 	.word	0x00000070
        /*0584*/ 	.short	0x010a
        /*0586*/ 	.byte	0xff
	.zero		1


	//   ....[62]....
        /*0588*/ 	.word	0x00005690
        /*058c*/ 	.word	0x00000000
        /*0590*/ 	.word	0x00000060
        /*0594*/ 	.short	0x010a
        /*0596*/ 	.byte	0xff
	.zero		1


	//   ....[63]....
        /*0598*/ 	.word	0x00005710
        /*059c*/ 	.word	0x00000000
        /*05a0*/ 	.word	0x00000028
        /*05a4*/ 	.short	0x010a
        /*05a6*/ 	.byte	0xff
	.zero		1


	//   ....[64]....
        /*05a8*/ 	.word	0x00005770
        /*05ac*/ 	.word	0x00000003
        /*05b0*/ 	.word	0x00000060
        /*05b4*/ 	.short	0x010a
        /*05b6*/ 	.byte	0xff
	.zero		1


	//   ....[65]....
        /*05b8*/ 	.word	0x000057f0
        /*05bc*/ 	.word	0x00000000
        /*05c0*/ 	.word	0x00000028
        /*05c4*/ 	.short	0x010a
        /*05c6*/ 	.byte	0xff
	.zero		1


	//   ....[66]....
        /*05c8*/ 	.word	0x00005850
        /*05cc*/ 	.word	0x00000002
        /*05d0*/ 	.word	0x00000060
        /*05d4*/ 	.short	0x010a
        /*05d6*/ 	.byte	0xff
	.zero		1


	//   ....[67]....
        /*05d8*/ 	.word	0x000058d0
        /*05dc*/ 	.word	0x00000000
        /*05e0*/ 	.word	0x00000058
        /*05e4*/ 	.short	0x010a
        /*05e6*/ 	.byte	0xff
	.zero		1


	//   ....[68]....
        /*05e8*/ 	.word	0x00005950
        /*05ec*/ 	.word	0x00000000
        /*05f0*/ 	.word	0x00000000
        /*05f4*/ 	.short	0x010a
        /*05f6*/ 	.byte	0xff
	.zero		1


	//   ....[69]....
        /*05f8*/ 	.word	0x000059c0
        /*05fc*/ 	.word	0x00000002
        /*0600*/ 	.word	0x00000060
        /*0604*/ 	.short	0x010a
        /*0606*/ 	.byte	0xff
	.zero		1


	//   ....[70]....
        /*0608*/ 	.word	0x00005a20
        /*060c*/ 	.word	0x00000003
        /*0610*/ 	.word	0x00000000
        /*0614*/ 	.short	0x010a
        /*0616*/ 	.byte	0xff
	.zero		1


	//   ....[71]....
        /*0618*/ 	.word	0x00005a80
        /*061c*/ 	.word	0x00000003
        /*0620*/ 	.word	0x00000000
        /*0624*/ 	.short	0x010a
        /*0626*/ 	.byte	0xff
	.zero		1


	//   ....[72]....
        /*0628*/ 	.word	0x00005ad0
        /*062c*/ 	.word	0x00000057
        /*0630*/ 	.word	0x00000060
        /*0634*/ 	.short	0x010a
        /*0636*/ 	.byte	0xff
	.zero		1


	//   ....[73]....
        /*0638*/ 	.word	0x00005b30
        /*063c*/ 	.word	0x00000057
        /*0640*/ 	.word	0x00000050
        /*0644*/ 	.short	0x010a
        /*0646*/ 	.byte	0xff
	.zero		1


	//   ....[74]....
        /*0648*/ 	.word	0x00005b90
        /*064c*/ 	.word	0x00000003
        /*0650*/ 	.word	0x00000060
        /*0654*/ 	.short	0x010a
        /*0656*/ 	.byte	0xff
	.zero		1


	//   ....[75]....
        /*0658*/ 	.word	0x00005be0
        /*065c*/ 	.word	0x00000057
        /*0660*/ 	.word	0x00000080
        /*0664*/ 	.short	0x010a
        /*0666*/ 	.byte	0xff
	.zero		1


	//----- nvinfo : EIATTR_NUM_MBARRIERS
	.align		4
.L_60:
        /*0668*/ 	.byte	0x03, 0x38
        /*066a*/ 	.short	0x0015


	//----- nvinfo : EIATTR_EXIT_INSTR_OFFSETS
	.align		4
        /*066c*/ 	.byte	0x04, 0x1c
        /*066e*/ 	.short	(.L_62 - .L_61)


	//   ....[0]....
.L_61:
        /*0670*/ 	.word	0x00005550


	//----- nvinfo : EIATTR_MAX_THREADS
	.align		4
.L_62:
        /*0674*/ 	.byte	0x04, 0x05
        /*0676*/ 	.short	(.L_64 - .L_63)
.L_63:
        /*0678*/ 	.word	0x000000e0
        /*067c*/ 	.word	0x00000001
        /*0680*/ 	.word	0x00000001


	//----- nvinfo : EIATTR_CRS_STACK_SIZE
	.align		4
.L_64:
        /*0684*/ 	.byte	0x04, 0x1e
        /*0686*/ 	.short	(.L_66 - .L_65)
.L_65:
        /*0688*/ 	.word	0x00000000


	//----- nvinfo : EIATTR_CBANK_PARAM_SIZE
	.align		4
.L_66:
        /*068c*/ 	.byte	0x03, 0x19
        /*068e*/ 	.short	0x0404


	//----- nvinfo : EIATTR_PARAM_CBANK
	.align		4
        /*0690*/ 	.byte	0x04, 0x0a
        /*0692*/ 	.short	(.L_68 - .L_67)
	.align		4
.L_67:
        /*0694*/ 	.word	index@(.nv.constant0.kernel_cutlass_kernel_cudnngrouped_gemmgrouped_gemm_swiglugrouped_gemm_swiglu_quantBlockScaledContiguousGroupedGemmKernel_object_at__TiledMMA_ThrLayoutVMNK21111000_PermutationMNK____MMAAt_0)
        /*0698*/ 	.short	0x0380
        /*069a*/ 	.short	0x0404


	//----- nvinfo : EIATTR_SW_WAR
	.align		4
.L_68:
        /*069c*/ 	.byte	0x04, 0x36
        /*069e*/ 	.short	(.L_70 - .L_69)
.L_69:
        /*06a0*/ 	.word	0x00000008
.L_70:


//--------------------- .nv.compat                --------------------------
	.section	.nv.compat,"",@"SHT_CUDA_COMPAT_INFO"
	.align	4
        /*0000*/ 	.byte	0x02, 0x02, 0x02, 0x00, 0x02, 0x05, 0x05, 0x00, 0x02, 0x03, 0x01, 0x00, 0x02, 0x06, 0x01, 0x00


//--------------------- .nv.callgraph             --------------------------
	.section	.nv.callgraph,"",@"SHT_CUDA_CALLGRAPH"
	.align	4
	.sectionentsize	8
	.align		4
        /*0000*/ 	.word	0x00000000
	.align		4
        /*0004*/ 	.word	0xffffffff
	.align		4
        /*0008*/ 	.word	0x00000000
	.align		4
        /*000c*/ 	.word	0xfffffffe
	.align		4
        /*0010*/ 	.word	0x00000000
	.align		4
        /*0014*/ 	.word	0xfffffffd
	.align		4
        /*0018*/ 	.word	0x00000000
	.align		4
        /*001c*/ 	.word	0xfffffffc


//--------------------- .text.kernel_cutlass_kernel_cudnngrouped_gemmgrouped_gemm_swiglugrouped_gemm_swiglu_quantBlockScaledContiguousGroupedGemmKernel_object_at__TiledMMA_ThrLayoutVMNK21111000_PermutationMNK____MMAAt_0 --------------------------
	.section	.text.kernel_cutlass_kernel_cudnngrouped_gemmgrouped_gemm_swiglugrouped_gemm_swiglu_quantBlockScaledContiguousGroupedGemmKernel_object_at__TiledMMA_ThrLayoutVMNK21111000_PermutationMNK____MMAAt_0,"ax",@progbits
	.align	128
        .global         kernel_cutlass_kernel_cudnngrouped_gemmgrouped_gemm_swiglugrouped_gemm_swiglu_quantBlockScaledContiguousGroupedGemmKernel_object_at__TiledMMA_ThrLayoutVMNK21111000_PermutationMNK____MMAAt_0
        .type           kernel_cutlass_kernel_cudnngrouped_gemmgrouped_gemm_swiglugrouped_gemm_swiglu_quantBlockScaledContiguousGroupedGemmKernel_object_at__TiledMMA_ThrLayoutVMNK21111000_PermutationMNK____MMAAt_0,@function
        .size           kernel_cutlass_kernel_cudnngrouped_gemmgrouped_gemm_swiglugrouped_gemm_swiglu_quantBlockScaledContiguousGroupedGemmKernel_object_at__TiledMMA_ThrLayoutVMNK21111000_PermutationMNK____MMAAt_0,(.L_x_116 - kernel_cutlass_kernel_cudnngrouped_gemmgrouped_gemm_swiglugrouped_gemm_swiglu_quantBlockScaledContiguousGroupedGemmKernel_object_at__TiledMMA_ThrLayoutVMNK21111000_PermutationMNK____MMAAt_0)
        .other          kernel_cutlass_kernel_cudnngrouped_gemmgrouped_gemm_swiglugrouped_gemm_swiglu_quantBlockScaledContiguousGroupedGemmKernel_object_at__TiledMMA_ThrLayoutVMNK21111000_PermutationMNK____MMAAt_0,@"STO_CUDA_ENTRY STV_DEFAULT"
kernel_cutlass_kernel_cudnngrouped_gemmgrouped_gemm_swiglugrouped_gemm_swiglu_quantBlockScaledContiguousGroupedGemmKernel_object_at__TiledMMA_ThrLayoutVMNK21111000_PermutationMNK____MMAAt_0:
.text.kernel_cutlass_kernel_cudnngrouped_gemmgrouped_gemm_swiglugrouped_gemm_swiglu_quantBlockScaledContiguousGroupedGemmKernel_object_at__TiledMMA_ThrLayoutVMNK21111000_PermutationMNK____MMAAt_0:
[----:B------:R-:W1:Y:S01]  /*0000*/  LDC R1, c[0x0][0x37c] ;  /* 0x0000df00ff017b82 */ /* 0x000e620000000800 */
[----:B------:R-:W2:Y:S01]  /*0010*/  S2R R3, SR_TID.Y ;  /* 0x0000000000037919 */ /* 0x000ea20000002200 */
[----:B------:R-:W3:Y:S06]  /*0020*/  LDCU UR5, c[0x0][0x360] ;  /* 0x00006c00ff0577ac */ /* 0x000eec0008000800 */
[----:B------:R-:W4:Y:S01]  /*0030*/  S2UR UR23, SR_CTAID.X ;  /* 0x00000000001779c3 */ /* 0x000f220000002500 */
[----:B------:R-:W2:Y:S01]  /*0040*/  S2R R0, SR_TID.Z ;  /* 0x0000000000007919 */ /* 0x000ea20000002300 */
[----:B------:R-:W2:Y:S01]  /*0050*/  LDCU UR4, c[0x0][0x364] ;  /* 0x00006c80ff0477ac */ /* 0x000ea20008000800 */
[----:B------:R-:W3:Y:S01]  /*0060*/  S2R R106, SR_TID.X ;  /* 0x00000000006a7919 */ /* 0x000ee20000002100 */
[----:B------:R-:W5:Y:S01]  /*0070*/  LDCU.U8 UR8, c[0x0][0x382] ;  /* 0x00007040ff0877ac */ /* 0x000f620008000000 */
[----:B------:R-:W4:Y:S01]  /*0080*/  LDCU.U8 UR7, c[0x0][0x381] ;  /* 0x00007020ff0777ac */ /* 0x000f220008000000 */
[----:B------:R-:W4:Y:S02]  /*0090*/  LDCU UR6, c[0x0][0x36c] ;  /* 0x00006d80ff0677ac */ /* 0x000f240008000800 */
[----:B----4-:R-:W-:-:S02]  /*00a0*/  ULOP3.LUT UR23, UR23, 0x1, URZ, 0xc0, !UPT ;  /* 0x0000000117177892 */ /* 0x010fc4000f8ec0ff */
[----:B-----5:R-:W-:Y:S02]  /*00b0*/  ULOP3.LUT UR8, UR8, 0x1, URZ, 0xc0, !UPT ;  /* 0x0000000108087892 */ /* 0x020fe4000f8ec0ff */
[----:B------:R-:W-:Y:S02]  /*00c0*/  ULOP3.LUT UR7, UR7, 0x1, URZ, 0xc0, !UPT ;  /* 0x0000000107077892 */ /* 0x000fe4000f8ec0ff */
[----:B------:R-:W-:Y:S02]  /*00d0*/  UISETP.NE.U32.AND UP6, UPT, UR8, 0x1, UPT ;  /* 0x000000010800788c */ /* 0x000fe4000bfc5070 */
[----:B------:R-:W-:Y:S01]  /*00e0*/  UISETP.EQ.U32.AND UP3, UPT, UR6, 0x1, UPT ;  /* 0x000000010600788c */ /* 0x000fe2000bf62070 */
[----:B--2---:R-:W-:Y:S01]  /*00f0*/  IMAD R3, R0, UR4, R3 ;  /* 0x0000000400037c24 */ /* 0x004fe2000f8e0203 */
[----:B------:R-:W2:Y:S01]  /*0100*/  S2UR UR4, SR_CgaCtaId ;  /* 0x00000000000479c3 */ /* 0x000ea20000008800 */
[----:B------:R-:W-:Y:S02]  /*0110*/  UISETP.NE.U32.AND UP5, UPT, UR7, 0x1, UPT ;  /* 0x000000010700788c */ /* 0x000fe4000bfa5070 */
[----:B---3--:R-:W-:-:S05]  /*0120*/  IMAD R126, R3, UR5, R106 ;  /* 0x00000005037e7c24 */ /* 0x008fca000f8e026a */
[----:B------:R-:W-:-:S06]  /*0130*/  SHF.R.U32.HI R126, RZ, 0x5, R126 ;  /* 0x00000005ff7e7819 */ /* 0x000fcc000001167e */
[----:B------:R-:W3:Y:S02]  /*0140*/  SHFL.IDX PT, R126, R126, RZ, 0x1f ;  /* 0x00001fff7e7e7589 */ /* 0x000ee400000e0000 */
[C---:B---3--:R-:W-:Y:S02]  /*0150*/  R2UR UR5, R126.reuse ;  /* 0x000000007e0572ca */ /* 0x048fe400000e0000 */
[----:B------:R-:W-:-:S11]  /*0160*/  ISETP.NE.AND P0, PT, R126, 0x5, PT ;  /* 0x000000057e00780c */ /* 0x000fd60003f05270 */
[----:B------:R-:W-:Y:S02]  /*0170*/  UISETP.NE.AND UP4, UPT, UR5, URZ, UPT ;  /* 0x000000ff0500728c */ /* 0x000fe4000bf85270 */
[----:B-12---:R-:W-:Y:S09]  /*0180*/  @P0 BRA `(.L_x_0) ;  /* 0x0000000000500947 */ /* 0x006ff20003800000 */
[----:B------:R-:W1:Y:S02]  /*0190*/  LDCU.64 UR6, c[0x0][0x348] ;  /* 0x00006900ff0677ac */ /* 0x000e640008000a00 */
[----:B-1----:R-:W-:Y:S02]  /*01a0*/  UIADD3 UR16, UP2, UPT, UR6, 0x40, URZ ;  /* 0x0000004006107890 */ /* 0x002fe4000ff5e0ff */
[----:B------:R-:W-:Y:S02]  /*01b0*/  UIADD3 UR14, UP1, UPT, UR6, 0xc0, URZ ;  /* 0x000000c0060e7890 */ /* 0x000fe4000ff3e0ff */
[----:B------:R-:W-:Y:S02]  /*01c0*/  UIADD3 UR12, UP0, UPT, UR6, 0x140, URZ ;  /* 0x00000140060c7890 */ /* 0x000fe4000ff1e0ff */
[----:B------:R-:W-:Y:S02]  /*01d0*/  UIADD3.X UR17, UPT, UPT, URZ, UR7, URZ, UP2, !UPT ;  /* 0x00000007ff117290 */ /* 0x000fe400097fe4ff */
[----:B------:R-:W-:-:S02]  /*01e0*/  UIADD3 UR10, UP2, UPT, UR6, 0x1c0, URZ ;  /* 0x000001c0060a7890 */ /* 0x000fc4000ff5e0ff */
[----:B------:R-:W-:Y:S02]  /*01f0*/  UIADD3.X UR15, UPT, UPT, URZ, UR7, URZ, UP1, !UPT ;  /* 0x00000007ff0f7290 */ /* 0x000fe40008ffe4ff */
[----:B------:R-:W-:Y:S02]  /*0200*/  UIADD3 UR8, UP1, UPT, UR6, 0x240, URZ ;  /* 0x0000024006087890 */ /* 0x000fe4000ff3e0ff */
[----:B------:R-:W-:Y:S01]  /*0210*/  UIADD3.X UR13, UPT, UPT, URZ, UR7, URZ, UP0, !UPT ;  /* 0x00000007ff0d7290 */ /* 0x000fe200087fe4ff */
[----:B------:R1:W-:Y:S01]  /*0220*/  UTMACCTL.PF [UR16] ;  /* 0x00000000100079b9 */ /* 0x0003e20008040000 */
[----:B------:R-:W-:-:S03]  /*0230*/  UIADD3 UR6, UP0, UPT, UR6, 0x2c0, URZ ;  /* 0x000002c006067890 */ /* 0x000fc6000ff1e0ff */
[----:B------:R1:W-:Y:S01]  /*0240*/  UTMACCTL.PF [UR14] ;  /* 0x000000000e0079b9 */ /* 0x0003e20008040000 */
[----:B------:R-:W-:-:S03]  /*0250*/  UIADD3.X UR11, UPT, UPT, URZ, UR7, URZ, UP2, !UPT ;  /* 0x00000007ff0b7290 */ /* 0x000fc600097fe4ff */
[----:B------:R1:W-:Y:S01]  /*0260*/  UTMACCTL.PF [UR12] ;  /* 0x000000000c0079b9 */ /* 0x0003e20008040000 */
[----:B------:R-:W-:Y:S02]  /*0270*/  UIADD3.X UR9, UPT, UPT, URZ, UR7, URZ, UP1, !UPT ;  /* 0x00000007ff097290 */ /* 0x000fe40008ffe4ff */
[----:B------:R-:W-:-:S03]  /*0280*/  UIADD3.X UR7, UPT, UPT, URZ, UR7, URZ, UP0, !UPT ;  /* 0x00000007ff077290 */ /* 0x000fc600087fe4ff */
[----:B------:R1:W-:Y:S04]  /*0290*/  UTMACCTL.PF [UR10] ;  /* 0x000000000a0079b9 */ /* 0x0003e80008040000 */
[----:B------:R1:W-:Y:S02]  /*02a0*/  UTMACCTL.PF [UR8] ;  /* 0x00000000080079b9 */ /* 0x0003e40008040000 */
[----:B------:R1:W-:Y:S02]  /*02b0*/  UTMACCTL.PF [UR6] ;  /* 0x00000000060079b9 */ /* 0x0003e40008040000 */
[----:B-1----:R-:W-:Y:S01]  /*02c0*/  NOP ;  /* 0x0000000000007918 */ /* 0x002fe20000000000 */
.L_x_0:
[----:B------:R-:W-:Y:S05]  /*02d0*/  BRA.U UP4, `(.L_x_1) ;  /* 0x0000000104487547 */ /* 0x000fea000b800000 */
[----:B------:R-:W-:Y:S01]  /*02e0*/  UMOV UR6, 0x400 ;  /* 0x0000040000067882 */ /* 0x000fe20000000000 */
[----:B------:R-:W-:Y:S01]  /*02f0*/  UMOV UR5, 0x1 ;  /* 0x0000000100057882 */ /* 0x000fe20000000000 */
[----:B------:R-:W-:Y:S02]  /*0300*/  ULEA UR6, UR4, UR6, 0x18 ;  /* 0x0000000604067291 */ /* 0x000fe4000f8ec0ff */
[----:B------:R-:W-:-:S04]  /*0310*/  UIADD3 UR8, UPT, UPT, -UR5, 0x100000, URZ ;  /* 0x0010000005087890 */ /* 0x000fc8000fffe1ff */
[----:B------:R-:W-:Y:S02]  /*0320*/  USHF.L.U32 UR9, UR8, 0xb, URZ ;  /* 0x0000000b08097899 */ /* 0x000fe400080006ff */
[----:B------:R-:W-:Y:S01]  /*0330*/  USHF.L.U32 UR8, UR8, 0x1, URZ ;  /* 0x0000000108087899 */ /* 0x000fe200080006ff */
[----:B------:R-:W1:Y:S11]  /*0340*/  FENCE.VIEW.ASYNC.S ;  /* 0x00000000000073c6 */ /* 0x000e760000000000 */
[----:B-1----:R1:W2:Y:S01]  /*0350*/  SYNCS.EXCH.64 URZ, [UR6], UR8 ;  /* 0x0000000806ff75b2 */ /* 0x0022a20008000100 */
[----:B------:R1:W3:Y:S01]  /*0360*/  SYNCS.EXCH.64 URZ, [UR6+0x8], UR8 ;  /* 0x0000080806ff75b2 */ /* 0x0002e20008000100 */
[----:B------:R1:W4:Y:S01]  /*0370*/  SYNCS.EXCH.64 URZ, [UR6+0x10], UR8 ;  /* 0x0000100806ff75b2 */ /* 0x0003220008000100 */
[----:B------:R1:W1:Y:S01]  /*0380*/  SYNCS.EXCH.64 URZ, [UR6+0x18], UR8 ;  /* 0x0000180806ff75b2 */ /* 0x0002620008000100 */
[----:B------:R1:W1:Y:S01]  /*0390*/  SYNCS.EXCH.64 URZ, [UR6+0x20], UR8 ;  /* 0x0000200806ff75b2 */ /* 0x0002620008000100 */
[----:B------:R1:W1:Y:S01]  /*03a0*/  SYNCS.EXCH.64 URZ, [UR6+0x28], UR8 ;  /* 0x0000280806ff75b2 */ /* 0x0002620008000100 */
[----:B------:R1:W1:Y:S01]  /*03b0*/  SYNCS.EXCH.64 URZ, [UR6+0x30], UR8 ;  /* 0x0000300806ff75b2 */ /* 0x0002620008000100 */
[----:B------:R1:W1:Y:S01]  /*03c0*/  SYNCS.EXCH.64 URZ, [UR6+0x38], UR8 ;  /* 0x0000380806ff75b2 */ /* 0x0002620008000100 */
[----:B------:R1:W1:Y:S01]  /*03d0*/  SYNCS.EXCH.64 URZ, [UR6+0x40], UR8 ;  /* 0x0000400806ff75b2 */ /* 0x0002620008000100 */
[----:B------:R1:W1:Y:S01]  /*03e0*/  SYNCS.EXCH.64 URZ, [UR6+0x48], UR8 ;  /* 0x0000480806ff75b2 */ /* 0x0002620008000100 */
[----:B------:R-:W-:Y:S01]  /*03f0*/  NOP ;  /* 0x0000000000007918 */ /* 0x000fe20000000000 */
.L_x_1:
[----:B------:R-:W-:Y:S01]  /*0400*/  NOP ;  /* 0x0000000000007918 */ /* 0x000fe20000000000 */
[----:B------:R-:W-:Y:S05]  /*0410*/  BRA.U !UP3, `(.L_x_2) ;  /* 0x000000010b087547 */ /* 0x000fea000b800000 */
[----:B-1234-:R-:W-:Y:S01]  /*0420*/  UCGABAR_ARV ;  /* 0x00000000000079c7 */ /* 0x01efe20008000000 */
[----:B------:R-:W-:Y:S05]  /*0430*/  BRA `(.L_x_3) ;  /* 0x0000000000047947 */ /* 0x000fea0003800000 */
.L_x_2:
[----:B-1234-:R-:W-:Y:S01]  /*0440*/  NOP ;  /* 0x0000000000007918 */ /* 0x01efe20000000000 */
.L_x_3:
[----:B------:R-:W-:Y:S05]  /*0450*/  BRA.U !UP3, `(.L_x_4) ;  /* 0x000000010b0c7547 */ /* 0x000fea000b800000 */
[----:B------:R-:W-:Y:S01]  /*0460*/  UCGABAR_WAIT ;  /* 0x0000000000007dc7 */ /* 0x000fe20008000000 */
[----:B------:R-:W-:Y:S01]  /*0470*/  CCTL.IVALL ;  /* 0x00000000ff00798f */ /* 0x000fe20002000000 */
[----:B------:R-:W-:Y:S05]  /*0480*/  BRA `(.L_x_5) ;  /* 0x0000000000047947 */ /* 0x000fea0003800000 */
.L_x_4:
[----:B------:R-:W-:Y:S06]  /*0490*/  BAR.SYNC.DEFER_BLOCKING 0x0 ;  /* 0x0000000000007b1d */ /* 0x000fec0000010000 */
.L_x_5:
[----:B------:R-:W-:Y:S01]  /*04a0*/  @!UP4 UMOV UR7, 0x400 ;  /* 0x000004000007c882 */ /* 0x000fe20000000000 */
[----:B------:R-:W-:Y:S01]  /*04b0*/  UMOV UR6, 0x1 ;  /* 0x0000000100067882 */ /* 0x000fe20000000000 */
[----:B------:R-:W-:Y:S01]  /*04c0*/  UMOV UR5, 0x8 ;  /* 0x0000000800057882 */ /* 0x000fe20000000000 */
[----:B------:R-:W-:Y:S02]  /*04d0*/  @!UP4 ULEA UR7, UR4, UR7, 0x18 ;  /* 0x000000070407c291 */ /* 0x000fe4000f8ec0ff */
[----:B------:R-:W-:-:S04]  /*04e0*/  @!UP4 UIADD3 UR8, UPT, UPT, -UR6, 0x100000, URZ ;  /* 0x001000000608c890 */ /* 0x000fc8000fffe1ff */
[----:B------:R-:W-:Y:S02]  /*04f0*/  @!UP4 USHF.L.U32 UR9, UR8, 0xb, URZ ;  /* 0x0000000b0809c899 */ /* 0x000fe400080006ff */
[----:B------:R-:W-:Y:S02]  /*0500*/  @!UP4 USHF.L.U32 UR8, UR8, 0x1, URZ ;  /* 0x000000010808c899 */ /* 0x000fe400080006ff */
[----:B------:R-:W-:-:S04]  /*0510*/  @!UP4 UIADD3 UR10, UPT, UPT, -UR5, 0x100000, URZ ;  /* 0x00100000050ac890 */ /* 0x000fc8000fffe1ff */
[----:B------:R-:W-:Y:S02]  /*0520*/  @!UP4 USHF.L.U32 UR11, UR10, 0xb, URZ ;  /* 0x0000000b0a0bc899 */ /* 0x000fe400080006ff */
[----:B------:R-:W-:Y:S01]  /*0530*/  @!UP4 USHF.L.U32 UR10, UR10, 0x1, URZ ;  /* 0x000000010a0ac899 */ /* 0x000fe200080006ff */
[----:B------:R-:W1:Y:S03]  /*0540*/  FENCE.VIEW.ASYNC.S ;  /* 0x00000000000073c6 */ /* 0x000e660000000000 */
[----:B-1----:R1:W2:Y:S08]  /*0550*/  @!UP4 SYNCS.EXCH.64 URZ, [UR7+0x50], UR8 ;  /* 0x0000500807ffc5b2 */ /* 0x0022b00008000100 */
[----:B------:R1:W3:Y:S01]  /*0560*/  @!UP4 SYNCS.EXCH.64 URZ, [UR7+0x58], UR10 ;  /* 0x0000580a07ffc5b2 */ /* 0x0002e20008000100 */
[----:B------:R-:W-:Y:S01]  /*0570*/  NOP ;  /* 0x0000000000007918 */ /* 0x000fe20000000000 */
[----:B------:R-:W-:Y:S05]  /*0580*/  BRA.U !UP3, `(.L_x_6) ;  /* 0x000000010b087547 */ /* 0x000fea000b800000 */
[----:B--23--:R-:W-:Y:S01]  /*0590*/  UCGABAR_ARV ;  /* 0x00000000000079c7 */ /* 0x00cfe20008000000 */
[----:B------:R-:W-:Y:S05]  /*05a0*/  BRA `(.L_x_7) ;  /* 0x0000000000047947 */ /* 0x000fea0003800000 */
.L_x_6:
[----:B--23--:R-:W-:Y:S01]  /*05b0*/  NOP ;  /* 0x0000000000007918 */ /* 0x00cfe20000000000 */
.L_x_7:
[----:B------:R-:W-:Y:S05]  /*05c0*/  BRA.U !UP3, `(.L_x_8) ;  /* 0x000000010b0c7547 */ /* 0x000fea000b800000 */
[----:B------:R-:W-:Y:S01]  /*05d0*/  UCGABAR_WAIT ;  /* 0x0000000000007dc7 */ /* 0x000fe20008000000 */
[----:B------:R-:W-:Y:S01]  /*05e0*/  CCTL.IVALL ;  /* 0x00000000ff00798f */ /* 0x000fe20002000000 */
[----:B------:R-:W-:Y:S05]  /*05f0*/  BRA `(.L_x_9) ;  /* 0x0000000000047947 */ /* 0x000fea0003800000 */
.L_x_8:
[----:B------:R-:W-:Y:S06]  /*0600*/  BAR.SYNC.DEFER_BLOCKING 0x0 ;  /* 0x0000000000007b1d */ /* 0x000fec0000010000 */
.L_x_9:
[----:B------:R-:W-:Y:S05]  /*0610*/  BRA.U UP4, `(.L_x_10) ;  /* 0x0000000104407547 */ /* 0x000fea000b800000 */
[----:B-1----:R-:W-:Y:S01]  /*0620*/  UMOV UR7, 0x400 ;  /* 0x0000040000077882 */ /* 0x002fe20000000000 */
[----:B------:R-:W-:Y:S01]  /*0630*/  UMOV UR6, 0x20 ;  /* 0x0000002000067882 */ /* 0x000fe20000000000 */
[----:B------:R-:W-:Y:S01]  /*0640*/  UMOV UR5, 0xc0 ;  /* 0x000000c000057882 */ /* 0x000fe20000000000 */
[----:B------:R-:W-:Y:S02]  /*0650*/  ULEA UR7, UR4, UR7, 0x18 ;  /* 0x0000000704077291 */ /* 0x000fe4000f8ec0ff */
[----:B------:R-:W-:-:S04]  /*0660*/  UIADD3 UR8, UPT, UPT, -UR6, 0x100000, URZ ;  /* 0x0010000006087890 */ /* 0x000fc8000fffe1ff */
[----:B------:R-:W-:Y:S02]  /*0670*/  USHF.L.U32 UR9, UR8, 0xb, URZ ;  /* 0x0000000b08097899 */ /* 0x000fe400080006ff */
[----:B------:R-:W-:Y:S02]  /*0680*/  USHF.L.U32 UR8, UR8, 0x1, URZ ;  /* 0x0000000108087899 */ /* 0x000fe400080006ff */
[----:B------:R-:W-:-:S04]  /*0690*/  UIADD3 UR10, UPT, UPT, -UR5, 0x100000, URZ ;  /* 0x00100000050a7890 */ /* 0x000fc8000fffe1ff */
[----:B------:R-:W-:Y:S02]  /*06a0*/  USHF.L.U32 UR11, UR10, 0xb, URZ ;  /* 0x0000000b0a0b7899 */ /* 0x000fe400080006ff */
[----:B------:R-:W-:Y:S01]  /*06b0*/  USHF.L.U32 UR10, UR10, 0x1, URZ ;  /* 0x000000010a0a7899 */ /* 0x000fe200080006ff */
[----:B------:R-:W1:Y:S03]  /*06c0*/  FENCE.VIEW.ASYNC.S ;  /* 0x00000000000073c6 */ /* 0x000e660000000000 */
[----:B-1----:R2:W3:Y:S01]  /*06d0*/  SYNCS.EXCH.64 URZ, [UR7+0x60], UR8 ;  /* 0x0000600807ff75b2 */ /* 0x0024e20008000100 */
[----:B------:R2:W4:Y:S07]  /*06e0*/  SYNCS.EXCH.64 URZ, [UR7+0x68], UR8 ;  /* 0x0000680807ff75b2 */ /* 0x00052e0008000100 */
[----:B------:R2:W1:Y:S01]  /*06f0*/  SYNCS.EXCH.64 URZ, [UR7+0x70], UR10 ;  /* 0x0000700a07ff75b2 */ /* 0x0004620008000100 */
[----:B------:R2:W1:Y:S02]  /*0700*/  SYNCS.EXCH.64 URZ, [UR7+0x78], UR10 ;  /* 0x0000780a07ff75b2 */ /* 0x0004640008000100 */
[----:B--2---:R-:W-:Y:S01]  /*0710*/  NOP ;  /* 0x0000000000007918 */ /* 0x004fe20000000000 */
.L_x_10:
[----:B------:R-:W-:Y:S01]  /*0720*/  NOP ;  /* 0x0000000000007918 */ /* 0x000fe20000000000 */
[----:B-1-34-:R-:W-:Y:S06]  /*0730*/  BAR.SYNC.DEFER_BLOCKING 0x0 ;  /* 0x0000000000007b1d */ /* 0x01afec0000010000 */
[----:B------:R-:W-:Y:S05]  /*0740*/  BRA.U UP4, `(.L_x_11) ;  /* 0x0000000104287547 */ /* 0x000fea000b800000 */
[----:B------:R-:W-:Y:S01]  /*0750*/  UMOV UR6, 0x400 ;  /* 0x0000040000067882 */ /* 0x000fe20000000000 */
[----:B------:R-:W-:Y:S01]  /*0760*/  UMOV UR5, 0x20 ;  /* 0x0000002000057882 */ /* 0x000fe20000000000 */
[----:B------:R-:W-:Y:S02]  /*0770*/  ULEA UR6, UR4, UR6, 0x18 ;  /* 0x0000000604067291 */ /* 0x000fe4000f8ec0ff */
[----:B------:R-:W-:-:S04]  /*0780*/  UIADD3 UR8, UPT, UPT, -UR5, 0x100000, URZ ;  /* 0x0010000005087890 */ /* 0x000fc8000fffe1ff */
[----:B------:R-:W-:Y:S02]  /*0790*/  USHF.L.U32 UR9, UR8, 0xb, URZ ;  /* 0x0000000b08097899 */ /* 0x000fe400080006ff */
[----:B------:R-:W-:Y:S01]  /*07a0*/  USHF.L.U32 UR8, UR8, 0x1, URZ ;  /* 0x0000000108087899 */ /* 0x000fe200080006ff */
[----:B------:R-:W-:Y:S01]  /*07b0*/  ELECT P0, URZ, PT ;  /* 0x0000000000ff782f */ /* 0x000fe20003800000 */
[----:B------:R-:W1:Y:S10]  /*07c0*/  FENCE.VIEW.ASYNC.S ;  /* 0x00000000000073c6 */ /* 0x000e740000000000 */
[----:B-1----:R1:W2:Y:S01]  /*07d0*/  SYNCS.EXCH.64 URZ, [UR6+0x80], UR8 ;  /* 0x0000800806ff75b2 */ /* 0x0022a20008000100 */
[----:B------:R-:W-:Y:S01]  /*07e0*/  NOP ;  /* 0x0000000000007918 */ /* 0x000fe20000000000 */
.L_x_11:
[----:B------:R-:W-:Y:S01]  /*07f0*/  NOP ;  /* 0x0000000000007918 */ /* 0x000fe20000000000 */
[----:B------:R-:W-:Y:S05]  /*0800*/  BRA.U !UP3, `(.L_x_12) ;  /* 0x000000010b087547 */ /* 0x000fea000b800000 */
[----:B--2---:R-:W-:Y:S01]  /*0810*/  UCGABAR_ARV ;  /* 0x00000000000079c7 */ /* 0x004fe20008000000 */
[----:B------:R-:W-:Y:S05]  /*0820*/  BRA `(.L_x_13) ;  /* 0x0000000000047947 */ /* 0x000fea0003800000 */
.L_x_12:
[----:B--2---:R-:W-:Y:S01]  /*0830*/  NOP ;  /* 0x0000000000007918 */ /* 0x004fe20000000000 */
.L_x_13:
[----:B------:R-:W-:Y:S01]  /*0840*/  USHF.L.U32 UR21, UR23, 0x7, URZ ;  /* 0x0000000717157899 */ /* 0x000fe200080006ff */
[----:B------:R-:W-:Y:S05]  /*0850*/  BRA.U !UP3, `(.L_x_14) ;  /* 0x000000010b0c7547 */ /* 0x000fea000b800000 */
[----:B------:R-:W-:Y:S01]  /*0860*/  UCGABAR_WAIT ;  /* 0x0000000000007dc7 */ /* 0x000fe20008000000 */
[----:B------:R-:W-:Y:S01]  /*0870*/  CCTL.IVALL ;  /* 0x00000000ff00798f */ /* 0x000fe20002000000 */
[----:B------:R-:W-:Y:S05]  /*0880*/  BRA `(.L_x_15) ;  /* 0x0000000000047947 */ /* 0x000fea0003800000 */
.L_x_14:
[----:B------:R-:W-:Y:S06]  /*0890*/  BAR.SYNC.DEFER_BLOCKING 0x0 ;  /* 0x0000000000007b1d */ /* 0x000fec0000010000 */
.L_x_15:
[----:B------:R-:W-:Y:S01]  /*08a0*/  ISETP.NE.AND P0, PT, R126, 0x6, PT ;  /* 0x000000067e00780c */ /* 0x000fe20003f05270 */
[----:B------:R-:W2:-:S12]  /*08b0*/  LDCU.64 UR30, c[0x0][0x358] ;  /* 0x00006b00ff1e77ac */ /* 0x000e980008000a00 */
[----:B------:R-:W-:Y:S05]  /*08c0*/  @P0 BRA `(.L_x_16) ;  /* 0x0000000800b80947 */ /* 0x000fea0003800000 */
[----:B------:R-:W-:Y:S01]  /*08d0*/  LOP3.LUT R0, R106, 0x1f, RZ, 0xc0, !PT ;  /* 0x0000001f6a007812 */ /* 0x000fe200078ec0ff */
[----:B------:R-:W-:Y:S01]  /*08e0*/  IMAD.MOV.U32 R19, RZ, RZ, 0x7fffffff ;  /* 0x7fffffffff137424 */ /* 0x000fe200078e00ff */
[----:B-1----:R-:W1:Y:S01]  /*08f0*/  S2UR UR9, SR_CTAID.Z ;  /* 0x00000000000979c3 */ /* 0x002e620000002700 */
[----:B------:R-:W1:Y:S01]  /*0900*/  LDCU.64 UR6, c[0x0][0x760] ;  /* 0x0000ec00ff0677ac */ /* 0x000e620008000a00 */
[C---:B------:R-:W-:Y:S01]  /*0910*/  ISETP.GT.U32.AND P0, PT, R0.reuse, 0x7, PT ;  /* 0x000000070000780c */ /* 0x040fe20003f04070 */
[----:B------:R-:W3:Y:S01]  /*0920*/  LDCU.U8 UR8, c[0x0][0x768] ;  /* 0x0000ed00ff0877ac */ /* 0x000ee20008000000 */
[----:B------:R-:W4:Y:S01]  /*0930*/  LDCU.U8 UR10, c[0x0][0x769] ;  /* 0x0000ed20ff0a77ac */ /* 0x000f220008000000 */
[----:B------:R-:W5:Y:S10]  /*0940*/  LDCU UR14, c[0x0][0x770] ;  /* 0x0000ee00ff0e77ac */ /* 0x000f740008000800 */
[----:B------:R-:W2:Y:S02]  /*0950*/  @!P0 LDC.64 R2, c[0x0][0x748] ;  /* 0x0001d200ff028b82 */ /* 0x000ea40000000a00 */
[----:B--2---:R-:W-:-:S05]  /*0960*/  @!P0 IMAD.WIDE.U32 R2, R0, 0x4, R2 ;  /* 0x0000000400028825 */ /* 0x004fca00078e0002 */
[----:B------:R-:W2:Y:S01]  /*0970*/  @!P0 LDG.E R19, desc[UR30][R2.64] ;  /* 0x0000001e02138981 */ /* 0x000ea2000c1e1900 */
[----:B-1----:R-:W-:Y:S01]  /*0980*/  UIMAD.WIDE.U32 UR4, UR9, UR7, URZ ;  /* 0x00000007090472a5 */ /* 0x002fe2000f8e00ff */
[----:B------:R-:W-:Y:S01]  /*0990*/  HFMA2 R0, -RZ, RZ, 0, 5.9604644775390625e-08 ;  /* 0x00000001ff007431 */ /* 0x000fe200000001ff */
[----:B------:R-:W-:Y:S01]  /*09a0*/  UISETP.GT.U32.AND UP0, UPT, UR9, 0xff, UPT ;  /* 0x000000ff0900788c */ /* 0x000fe2000bf04070 */
[----:B------:R-:W-:-:S04]  /*09b0*/  IMAD.MOV.U32 R10, RZ, RZ, RZ ;  /* 0x000000ffff0a7224 */ /* 0x000fc800078e00ff */
[----:B------:R-:W-:Y:S02]  /*09c0*/  UMOV UR11, UR5 ;  /* 0x00000005000b7c82 */ /* 0x000fe40008000000 */
[----:B------:R-:W-:Y:S02]  /*09d0*/  UIADD3 UR7, UPT, UPT, -UR11, UR9, URZ ;  /* 0x000000090b077290 */ /* 0x000fe4000fffe1ff */
[----:B------:R-:W1:Y:S02]  /*09e0*/  LDCU.64 UR4, c[0x0][0x778] ;  /* 0x0000ef00ff0477ac */ /* 0x000e640008000a00 */
[----:B---3--:R-:W-:-:S04]  /*09f0*/  USHF.R.U32.HI UR7, URZ, UR8, UR7 ;  /* 0x00000008ff077299 */ /* 0x008fc80008011607 */
[----:B------:R-:W-:-:S04]  /*0a00*/  UIADD3 UR11, UPT, UPT, UR11, UR7, URZ ;  /* 0x000000070b0b7290 */ /* 0x000fc8000fffe0ff */
[----:B----4-:R-:W-:-:S03]  /*0a10*/  USHF.R.U32.HI UR11, URZ, UR10, UR11 ;  /* 0x0000000aff0b7299 */ /* 0x010fc6000801160b */
[----:B------:R-:W3:Y:S01]  /*0a20*/  LDCU.U8 UR7, c[0x0][0x780] ;  /* 0x0000f000ff0777ac */ /* 0x000ee20008000000 */
[----:B------:R-:W-:-:S04]  /*0a30*/  UIADD3 UR11, UPT, UPT, -UR11, URZ, URZ ;  /* 0x000000ff0b0b7290 */ /* 0x000fc8000fffe1ff */
[----:B------:R-:W-:-:S04]  /*0a40*/  UIMAD UR6, UR11, UR6, UR9 ;  /* 0x000000060b0672a4 */ /* 0x000fc8000f8e0209 */
[----:B-1----:R-:W-:-:S03]  /*0a50*/  UIMAD.WIDE.U32 UR12, UR6, UR5, URZ ;  /* 0x00000005060c72a5 */ /* 0x002fc6000f8e00ff */
[----:B------:R-:W1:Y:S04]  /*0a60*/  LDCU.U8 UR11, c[0x0][0x781] ;  /* 0x0000f020ff0b77ac */ /* 0x000e680008000000 */
[----:B------:R-:W-:Y:S02]  /*0a70*/  UMOV UR5, UR13 ;  /* 0x0000000d00057c82 */ /* 0x000fe40008000000 */
[----:B------:R-:W-:Y:S02]  /*0a80*/  UIADD3 UR16, UPT, UPT, UR6, -UR5, URZ ;  /* 0x8000000506107290 */ /* 0x000fe4000fffe0ff */
[----:B------:R-:W4:Y:S02]  /*0a90*/  LDCU.U8 UR13, c[0x0][0x774] ;  /* 0x0000ee80ff0d77ac */ /* 0x000f240008000000 */
[----:B---3--:R-:W-:Y:S01]  /*0aa0*/  USHF.R.U32.HI UR16, URZ, UR7, UR16 ;  /* 0x00000007ff107299 */ /* 0x008fe20008011610 */
[----:B------:R-:W3:Y:S03]  /*0ab0*/  LDCU.U8 UR12, c[0x0][0x775] ;  /* 0x0000eea0ff0c77ac */ /* 0x000ee60008000000 */
[----:B------:R-:W-:Y:S01]  /*0ac0*/  UIADD3 UR16, UPT, UPT, UR5, UR16, URZ ;  /* 0x0000001005107290 */ /* 0x000fe2000fffe0ff */
[----:B------:R-:W3:Y:S03]  /*0ad0*/  LDCU UR5, c[0x0][0x76c] ;  /* 0x0000ed80ff0577ac */ /* 0x000ee60008000800 */
[----:B-1----:R-:W-:-:S04]  /*0ae0*/  USHF.R.U32.HI UR16, URZ, UR11, UR16 ;  /* 0x0000000bff107299 */ /* 0x002fc80008011610 */
[----:B-----5:R-:W-:-:S04]  /*0af0*/  UIMAD.WIDE.U32 UR14, UR16, UR14, URZ ;  /* 0x0000000e100e72a5 */ /* 0x020fc8000f8e00ff */
[----:B------:R-:W-:-:S04]  /*0b00*/  UIADD3 UR14, UPT, UPT, UR16, -UR15, URZ ;  /* 0x8000000f100e7290 */ /* 0x000fc8000fffe0ff */
[----:B----4-:R-:W-:-:S04]  /*0b10*/  USHF.R.U32.HI UR14, URZ, UR13, UR14 ;  /* 0x0000000dff0e7299 */ /* 0x010fc8000801160e */
[----:B------:R-:W-:-:S04]  /*0b20*/  UIADD3 UR14, UPT, UPT, UR15, UR14, URZ ;  /* 0x0000000e0f0e7290 */ /* 0x000fc8000fffe0ff */
[----:B---3--:R-:W-:-:S04]  /*0b30*/  USHF.R.U32.HI UR14, URZ, UR12, UR14 ;  /* 0x0000000cff0e7299 */ /* 0x008fc8000801160e */
[----:B------:R-:W-:-:S04]  /*0b40*/  UIADD3 UR14, UPT, UPT, -UR14, URZ, URZ ;  /* 0x000000ff0e0e7290 */ /* 0x000fc8000fffe1ff */
[----:B------:R-:W-:Y:S02]  /*0b50*/  UIMAD UR5, UR14, UR5, UR16 ;  /* 0x000000050e0572a4 */ /* 0x000fe4000f8e0210 */
[----:B------:R-:W-:Y:S02]  /*0b60*/  UIADD3 UR16, UPT, UPT, -UR16, URZ, URZ ;  /* 0x000000ff10107290 */ /* 0x000fe4000fffe1ff */
[----:B------:R-:W-:Y:S02]  /*0b70*/  UIADD3 UR5, UPT, UPT, UR5, UR5, URZ ;  /* 0x0000000505057290 */ /* 0x000fe4000fffe0ff */
[----:B------:R-:W-:Y:S02]  /*0b80*/  UIMAD UR4, UR16, UR4, UR6 ;  /* 0x00000004100472a4 */ /* 0x000fe4000f8e0206 */
[----:B------:R-:W-:-:S04]  /*0b90*/  ULOP3.LUT UR5, UR5, UR23, URZ, 0xfc, !UPT ;  /* 0x0000001705057292 */ /* 0x000fc8000f8efcff */
[----:B------:R-:W-:Y:S02]  /*0ba0*/  MOV R5, UR4 ;  /* 0x0000000400057c02 */ /* 0x000fe40008000f00 */
[----:B------:R-:W-:Y:S01]  /*0bb0*/  IMAD.U32 R4, RZ, RZ, UR5 ;  /* 0x00000005ff047e24 */ /* 0x000fe2000f8e00ff */
[----:B--2---:R1:W2:Y:S01]  /*0bc0*/  SHFL.IDX PT, R2, R19, 0x7, 0x1f ;  /* 0x00e01f0013027f89 */ /* 0x0042a200000e0000 */
[----:B------:R-:W-:Y:S05]  /*0bd0*/  BRA.U UP0, `(.L_x_17) ;  /* 0x0000000500807547 */ /* 0x000fea000b800000 */
[----:B------:R-:W3:Y:S01]  /*0be0*/  LDC R7, c[0x0][0x374] ;  /* 0x0000dd00ff077b82 */ /* 0x000ee20000000800 */
[----:B--2---:R-:W-:Y:S01]  /*0bf0*/  SHF.R.S32.HI R3, RZ, 0x1f, R2 ;  /* 0x0000001fff037819 */ /* 0x004fe20000011402 */
[----:B------:R-:W-:Y:S02]  /*0c00*/  IMAD.U32 R18, RZ, RZ, UR9 ;  /* 0x00000009ff127e24 */ /* 0x000fe4000f8e00ff */
[----:B------:R-:W-:Y:S01]  /*0c10*/  IMAD.MOV.U32 R10, RZ, RZ, RZ ;  /* 0x000000ffff0a7224 */ /* 0x000fe200078e00ff */
[----:B------:R-:W-:Y:S01]  /*0c20*/  LEA.HI R16, R3, R2, RZ, 0x8 ;  /* 0x0000000203107211 */ /* 0x000fe200078f40ff */
[----:B------:R-:W-:Y:S02]  /*0c30*/  IMAD.MOV.U32 R15, RZ, RZ, RZ ;  /* 0x000000ffff0f7224 */ /* 0x000fe400078e00ff */
[----:B------:R-:W3:Y:S01]  /*0c40*/  LDC R6, c[0x0][0x370] ;  /* 0x0000dc00ff067b82 */ /* 0x000ee20000000800 */
[----:B------:R-:W-:Y:S02]  /*0c50*/  LOP3.LUT R3, R16, 0xffffff00, RZ, 0xc0, !PT ;  /* 0xffffff0010037812 */ /* 0x000fe400078ec0ff */
[----:B------:R-:W-:-:S02]  /*0c60*/  SHF.R.S32.HI R0, RZ, 0x8, R16 ;  /* 0x00000008ff007819 */ /* 0x000fc40000011410 */
[----:B------:R-:W-:Y:S02]  /*0c70*/  ISETP.NE.AND P0, PT, R2, R3, PT ;  /* 0x000000030200720c */ /* 0x000fe40003f05270 */
[----:B------:R-:W-:Y:S01]  /*0c80*/  LEA.HI.SX32 R16, R16, 0xffffffff, 0x18 ;  /* 0xffffffff10107811 */ /* 0x000fe200078fc2ff */
[----:B------:R-:W2:Y:S01]  /*0c90*/  LDC R17, c[0x0][0x378] ;  /* 0x0000de00ff117b82 */ /* 0x000ea20000000800 */
[----:B------:R-:W-:-:S07]  /*0ca0*/  ISETP.LT.AND P0, PT, R2, RZ, P0 ;  /* 0x000000ff0200720c */ /* 0x000fce0000701270 */
[----:B------:R-:W4:Y:S06]  /*0cb0*/  LDC R12, c[0x0][0x770] ;  /* 0x0001dc00ff0c7b82 */ /* 0x000f2c0000000800 */
[----:B------:R-:W-:Y:S02]  /*0cc0*/  @!P0 IMAD.MOV R16, RZ, RZ, R0 ;  /* 0x000000ffff108224 */ /* 0x000fe400078e0200 */
[----:B------:R-:W1:Y:S01]  /*0cd0*/  LDC R11, c[0x0][0x76c] ;  /* 0x0001db00ff0b7b82 */ /* 0x000e620000000800 */
[----:B---3--:R-:W-:Y:S02]  /*0ce0*/  IMAD R6, R7, R6, RZ ;  /* 0x0000000607067224 */ /* 0x008fe400078e02ff */
[----:B------:R-:W-:-:S05]  /*0cf0*/  IMAD.MOV.U32 R0, RZ, RZ, 0x1 ;  /* 0x00000001ff007424 */ /* 0x000fca00078e00ff */
[----:B------:R-:W3:Y:S01]  /*0d00*/  LDC.64 R8, c[0x0][0x760] ;  /* 0x0001d800ff087b82 */ /* 0x000ee20000000a00 */
[----:B--2---:R-:W-:Y:S02]  /*0d10*/  IMAD R17, R6, R17, RZ ;  /* 0x0000001106117224 */ /* 0x004fe400078e02ff */
[----:B------:R-:W-:-:S03]  /*0d20*/  IMAD.MOV.U32 R6, RZ, RZ, -0x1 ;  /* 0xffffffffff067424 */ /* 0x000fc600078e00ff */
[----:B------:R-:W-:Y:S02]  /*0d30*/  LEA.HI R17, R17, R17, RZ, 0x1 ;  /* 0x0000001111117211 */ /* 0x000fe400078f08ff */
[----:B------:R-:W2:Y:S02]  /*0d40*/  LDC.64 R2, c[0x0][0x778] ;  /* 0x0001de00ff027b82 */ /* 0x000ea40000000a00 */
[----:B----4-:R-:W-:-:S07]  /*0d50*/  SHF.R.S32.HI R17, RZ, 0x1, R17 ;  /* 0x00000001ff117819 */ /* 0x010fce0000011411 */
.L_x_22:
[----:B------:R-:W-:-:S04]  /*0d60*/  LEA.HI R13, R4, R4, RZ, 0x1 ;  /* 0x00000004040d7211 */ /* 0x000fc800078f08ff */
[----:B------:R-:W-:Y:S02]  /*0d70*/  LOP3.LUT R7, R13, 0xfffffffe, RZ, 0xc0, !PT ;  /* 0xfffffffe0d077812 */ /* 0x000fe400078ec0ff */
[----:B------:R-:W-:Y:S02]  /*0d80*/  SHF.R.S32.HI R13, RZ, 0x1, R13 ;  /* 0x00000001ff0d7819 */ /* 0x000fe4000001140d */
[----:B------:R-:W-:-:S03]  /*0d90*/  ISETP.NE.AND P0, PT, R4, R7, PT ;  /* 0x000000070400720c */ /* 0x000fc60003f05270 */
[----:B------:R-:W-:Y:S01]  /*0da0*/  VIADD R7, R13, 0xffffffff ;  /* 0xffffffff0d077836 */ /* 0x000fe20000000000 */
[----:B------:R-:W-:-:S13]  /*0db0*/  ISETP.LT.AND P0, PT, R4, RZ, P0 ;  /* 0x000000ff0400720c */ /* 0x000fda0000701270 */
[----:B------:R-:W-:-:S05]  /*0dc0*/  @!P0 IMAD.MOV R7, RZ, RZ, R13 ;  /* 0x000000ffff078224 */ /* 0x000fca00078e020d */
[----:B------:R-:W-:-:S13]  /*0dd0*/  ISETP.GE.AND P0, PT, R7, R16, PT ;  /* 0x000000100700720c */ /* 0x000fda0003f06270 */
[----:B------:R-:W-:Y:S05]  /*0de0*/  @P0 BRA `(.L_x_18) ;  /* 0x0000000000940947 */ /* 0x000fea0003800000 */
[----:B------:R-:W-:-:S04]  /*0df0*/  SHF.L.U32 R14, R7, 0x8, RZ ;  /* 0x00000008070e7819 */ /* 0x000fc800000006ff */
[----:B------:R-:W-:-:S13]  /*0e00*/  ISETP.GE.AND P0, PT, R14, R15, PT ;  /* 0x0000000f0e00720c */ /* 0x000fda0003f06270 */
[----:B------:R-:W-:Y:S05]  /*0e10*/  @!P0 BRA `(.L_x_19) ;  /* 0x0000000000388947 */ /* 0x000fea0003800000 */
[----:B------:R-:W-:Y:S01]  /*0e20*/  VIADD R7, R6, 0x1 ;  /* 0x0000000106077836 */ /* 0x000fe20000000000 */
[----:B------:R-:W-:-:S04]  /*0e30*/  MOV R6, 0xffffffff ;  /* 0xffffffff00067802 */ /* 0x000fc80000000f00 */
[----:B------:R-:W-:-:S13]  /*0e40*/  ISETP.GT.U32.AND P0, PT, R7, 0x1f, PT ;  /* 0x0000001f0700780c */ /* 0x000fda0003f04070 */
[----:B------:R-:W-:Y:S05]  /*0e50*/  @P0 BRA `(.L_x_20) ;  /* 0x0000000000240947 */ /* 0x000fea0003800000 */
[----:B------:R-:W-:Y:S01]  /*0e60*/  ISETP.GT.AND P0, PT, R19, R14, PT ;  /* 0x0000000e1300720c */ /* 0x000fe20003f04270 */
[----:B------:R-:W-:-:S05]  /*0e70*/  IMAD.MOV.U32 R6, RZ, RZ, -0x1 ;  /* 0xffffffffff067424 */ /* 0x000fca00078e00ff */
[----:B------:R-:W-:-:S07]  /*0e80*/  SHF.L.U32 R7, R6, R7, RZ ;  /* 0x0000000706077219 */ /* 0x000fce00000006ff */
[----:B------:R-:W-:-:S04]  /*0e90*/  VOTE.ANY R6, PT, P0 ;  /* 0x0000000000067806 */ /* 0x000fc800000e0100 */
[----:B------:R-:W-:-:S05]  /*0ea0*/  LOP3.LUT P0, R7, R6, RZ, R7, 0xa0, !PT ;  /* 0x000000ff06077212 */ /* 0x000fca000780a007 */
[----:B------:R-:W-:-:S05]  /*0eb0*/  VIADD R6, R7, 0xffffffff ;  /* 0xffffffff07067836 */ /* 0x000fca0000000000 */
[----:B------:R-:W-:-:S04]  /*0ec0*/  LOP3.LUT R7, R7, R6, RZ, 0xc, !PT ;  /* 0x0000000607077212 */ /* 0x000fc800078e0cff */
[----:B------:R-:W4:Y:S02]  /*0ed0*/  POPC R6, R7 ;  /* 0x0000000700067309 */ /* 0x000f240000000000 */
[----:B----4-:R-:W-:-:S07]  /*0ee0*/  SEL R6, R6, 0xffffffff, P0 ;  /* 0xffffffff06067807 */ /* 0x010fce0000000000 */
.L_x_20:
[----:B------:R4:W3:Y:S02]  /*0ef0*/  SHFL.IDX PT, R15, R19, R6, 0x1f ;  /* 0x00001f06130f7589 */ /* 0x0008e400000e0000 */
.L_x_19:
[----:B------:R-:W5:Y:S01]  /*0f00*/  S2R R13, SR_CgaCtaId ;  /* 0x00000000000d7919 */ /* 0x000f620000008800 */
[----:B------:R-:W-:Y:S01]  /*0f10*/  MOV R14, 0x400 ;  /* 0x00000400000e7802 */ /* 0x000fe20000000f00 */
[----:B------:R-:W-:-:S03]  /*0f20*/  IMAD.U32 R21, R0, -0x80000000, RZ ;  /* 0x8000000000157824 */ /* 0x000fc600078e00ff */
[----:B-----5:R-:W-:-:S05]  /*0f30*/  LEA R13, R13, R14, 0x18 ;  /* 0x0000000e0d0d7211 */ /* 0x020fca00078ec0ff */
[----:B------:R-:W-:-:S04]  /*0f40*/  IMAD R14, R10, 0x8, R13 ;  /* 0x000000080a0e7824 */ /* 0x000fc800078e020d */
[----:B------:R-:W5:Y:S02]  /*0f50*/  SYNCS.PHASECHK.TRANS64.TRYWAIT P0, [R14+URZ+0x70], R21 ;  /* 0x000070150e0075a7 */ /* 0x000f6400080011ff */
[----:B-----5:R-:W-:Y:S05]  /*0f60*/  @!P0 BRA `(.L_x_21) ;  /* 0x00000044007c8947 */ /* 0x020fea0003800000 */
.L_x_88:
[----:B------:R-:W-:Y:S01]  /*0f70*/  ELECT P0, URZ, PT ;  /* 0x0000000000ff782f */ /* 0x000fe20003800000 */
[----:B------:R-:W-:-:S12]  /*0f80*/  IMAD.MOV.U32 R7, RZ, RZ, 0x1 ;  /* 0x00000001ff077424 */ /* 0x000fd800078e00ff */
[C---:B------:R-:W-:Y:S02]  /*0f90*/  @P0 IMAD R13, R10.reuse, 0x10, R13 ;  /* 0x000000100a0d0824 */ /* 0x040fe400078e020d */
[----:B------:R-:W-:-:S03]  /*0fa0*/  VIADD R10, R10, 0x1 ;  /* 0x000000010a0a7836 */ /* 0x000fc60000000000 */
[----:B------:R4:W-:Y:S02]  /*0fb0*/  @P0 STS.128 [R13+0x32010], R4 ;  /* 0x032010040d000388 */ /* 0x0009e40000000c00 */
[----:B------:R-:W-:Y:S01]  /*0fc0*/  ISETP.NE.AND P0, PT, R10, 0x2, PT ;  /* 0x000000020a00780c */ /* 0x000fe20003f05270 */
[----:B------:R5:W-:Y:S06]  /*0fd0*/  MEMBAR.ALL.CTA ;  /* 0x0000000000007992 */ /* 0x000bec0000008000 */
[----:B-----5:R-:W5:Y:S01]  /*0fe0*/  FENCE.VIEW.ASYNC.S ;  /* 0x00000000000073c6 */ /* 0x020f620000000000 */
[----:B----4-:R-:W-:-:S02]  /*0ff0*/  SEL R21, RZ, 0x1, P0 ;  /* 0x00000001ff157807 */ /* 0x010fc40000000000 */
[----:B------:R-:W-:Y:S02]  /*1000*/  SEL R10, R10, RZ, P0 ;  /* 0x000000ff0a0a7207 */ /* 0x000fe40000000000 */
[----:B------:R-:W-:Y:S01]  /*1010*/  LOP3.LUT R0, R0, R21, RZ, 0x3c, !PT ;  /* 0x0000001500007212 */ /* 0x000fe200078e3cff */
[----:B-----5:R-:W-:Y:S06]  /*1020*/  BAR.SYNC.DEFER_BLOCKING 0x4, 0x20 ;  /* 0x0100800000007b1d */ /* 0x020fec0000010000 */
[----:B------:R4:W-:Y:S02]  /*1030*/  SYNCS.ARRIVE.TRANS64.ART0 RZ, [R14+URZ+0x60], R7 ;  /* 0x000060070eff79a7 */ /* 0x0009e400085000ff */
.L_x_18:
[----:B------:R-:W-:-:S04]  /*1040*/  IMAD.IADD R18, R17, 0x1, R18 ;  /* 0x0000000111127824 */ /* 0x000fc800078e0212 */
[C---:B---3--:R-:W-:Y:S01]  /*1050*/  IMAD.HI.U32 R5, R18.reuse, R9, RZ ;  /* 0x0000000912057227 */ /* 0x048fe200078e00ff */
[----:B------:R-:W-:-:S04]  /*1060*/  ISETP.GE.AND P0, PT, R18, 0x100, PT ;  /* 0x000001001200780c */ /* 0x000fc80003f06270 */
[----:B------:R-:W-:-:S04]  /*1070*/  IADD3 R4, PT, PT, R18, -R5, RZ ;  /* 0x8000000512047210 */ /* 0x000fc80007ffe0ff */
[----:B------:R-:W-:-:S05]  /*1080*/  SHF.R.U32.HI R4, RZ, UR8, R4 ;  /* 0x00000008ff047c19 */ /* 0x000fca0008011604 */
[----:B------:R-:W-:-:S05]  /*1090*/  IMAD.IADD R5, R5, 0x1, R4 ;  /* 0x0000000105057824 */ /* 0x000fca00078e0204 */
[----:B------:R-:W-:-:S04]  /*10a0*/  SHF.R.U32.HI R5, RZ, UR10, R5 ;  /* 0x0000000aff057c19 */ /* 0x000fc80008011605 */
[----:B------:R-:W-:-:S05]  /*10b0*/  IADD3 R5, PT, PT, -R5, RZ, RZ ;  /* 0x000000ff05057210 */ /* 0x000fca0007ffe1ff */
[----:B----4-:R-:W-:-:S04]  /*10c0*/  IMAD R14, R8, R5, R18 ;  /* 0x00000005080e7224 */ /* 0x010fc800078e0212 */
[----:B--2---:R-:W-:-:S04]  /*10d0*/  IMAD.HI.U32 R5, R14, R3, RZ ;  /* 0x000000030e057227 */ /* 0x004fc800078e00ff */
[----:B------:R-:W-:-:S05]  /*10e0*/  IMAD.IADD R4, R14, 0x1, -R5 ;  /* 0x000000010e047824 */ /* 0x000fca00078e0a05 */
[----:B------:R-:W-:-:S04]  /*10f0*/  SHF.R.U32.HI R4, RZ, UR7, R4 ;  /* 0x00000007ff047c19 */ /* 0x000fc80008011604 */
[----:B------:R-:W-:-:S04]  /*1100*/  IADD3 R5, PT, PT, R5, R4, RZ ;  /* 0x0000000405057210 */ /* 0x000fc80007ffe0ff */
[----:B------:R-:W-:-:S05]  /*1110*/  SHF.R.U32.HI R5, RZ, UR11, R5 ;  /* 0x0000000bff057c19 */ /* 0x000fca0008011605 */
[----:B------:R-:W-:-:S04]  /*1120*/  IMAD.HI.U32 R7, R5, R12, RZ ;  /* 0x0000000c05077227 */ /* 0x000fc800078e00ff */
[----:B------:R-:W-:-:S05]  /*1130*/  IMAD.IADD R4, R5, 0x1, -R7 ;  /* 0x0000000105047824 */ /* 0x000fca00078e0a07 */
[----:B------:R-:W-:-:S04]  /*1140*/  SHF.R.U32.HI R4, RZ, UR13, R4 ;  /* 0x0000000dff047c19 */ /* 0x000fc80008011604 */
[----:B------:R-:W-:-:S04]  /*1150*/  IADD3 R4, PT, PT, R7, R4, RZ ;  /* 0x0000000407047210 */ /* 0x000fc80007ffe0ff */
[----:B------:R-:W-:-:S05]  /*1160*/  SHF.R.U32.HI R4, RZ, UR12, R4 ;  /* 0x0000000cff047c19 */ /* 0x000fca0008011604 */
[----:B------:R-:W-:-:S04]  /*1170*/  IMAD.MOV R4, RZ, RZ, -R4 ;  /* 0x000000ffff047224 */ /* 0x000fc800078e0a04 */
[----:B-1----:R-:W-:Y:S01]  /*1180*/  IMAD R4, R11, R4, R5 ;  /* 0x000000040b047224 */ /* 0x002fe200078e0205 */
[----:B------:R-:W-:-:S03]  /*1190*/  IADD3 R5, PT, PT, -R5, RZ, RZ ;  /* 0x000000ff05057210 */ /* 0x000fc60007ffe1ff */
[----:B------:R-:W-:Y:S02]  /*11a0*/  IMAD.IADD R4, R4, 0x1, R4 ;  /* 0x0000000104047824 */ /* 0x000fe400078e0204 */
[----:B------:R-:W-:-:S03]  /*11b0*/  IMAD R5, R2, R5, R14 ;  /* 0x0000000502057224 */ /* 0x000fc600078e020e */
[----:B------:R-:W-:Y:S01]  /*11c0*/  LOP3.LUT R4, R4, UR23, RZ, 0xfc, !PT ;  /* 0x0000001704047c12 */ /* 0x000fe2000f8efcff */
[----:B------:R-:W-:Y:S06]  /*11d0*/  @!P0 BRA `(.L_x_22) ;  /* 0xfffffff800e08947 */ /* 0x000fec000383ffff */
.L_x_17:
[----:B------:R-:W3:Y:S01]  /*11e0*/  S2UR UR4, SR_CgaCtaId ;  /* 0x00000000000479c3 */ /* 0x000ee20000008800 */
[----:B------:R-:W-:Y:S01]  /*11f0*/  UMOV UR5, 0x400 ;  /* 0x0000040000057882 */ /* 0x000fe20000000000 */
[----:B------:R-:W-:Y:S01]  /*1200*/  IMAD.U32 R6, R0, -0x80000000, RZ ;  /* 0x8000000000067824 */ /* 0x000fe200078e00ff */
[C---:B------:R-:W-:Y:S01]  /*1210*/  ISETP.NE.AND P0, PT, R10.reuse, 0x1, PT ;  /* 0x000000010a00780c */ /* 0x040fe20003f05270 */
[----:B------:R-:W-:-:S05]  /*1220*/  VIADD R3, R10, 0x2 ;  /* 0x000000020a037836 */ /* 0x000fca0000000000 */
[----:B------:R-:W-:Y:S01]  /*1230*/  SEL R3, R3, 0x1, P0 ;  /* 0x0000000103037807 */ /* 0x000fe20000000000 */
[----:B---3--:R-:W-:-:S06]  /*1240*/  ULEA UR5, UR4, UR5, 0x18 ;  /* 0x0000000504057291 */ /* 0x008fcc000f8ec0ff */
[----:B--2---:R-:W-:-:S04]  /*1250*/  LEA R2, R10, UR5, 0x3 ;  /* 0x000000050a027c11 */ /* 0x004fc8000f8e18ff */
[----:B------:R-:W2:Y:S02]  /*1260*/  SYNCS.PHASECHK.TRANS64.TRYWAIT P1, [R2+URZ+0x70], R6 ;  /* 0x00007006020075a7 */ /* 0x000ea400080211ff */
[----:B--2---:R-:W-:Y:S05]  /*1270*/  @!P1 BRA `(.L_x_23) ;  /* 0x0000004000d09947 */ /* 0x004fea0003800000 */
.L_x_90:
[----:B------:R-:W-:Y:S02]  /*1280*/  ELECT P2, URZ, PT ;  /* 0x0000000000ff782f */ /* 0x000fe40003840000 */
[C---:B------:R-:W-:Y:S01]  /*1290*/  ISETP.NE.AND P0, PT, R3.reuse, 0x2, PT ;  /* 0x000000020300780c */ /* 0x040fe20003f05270 */
[----:B--2---:R-:W-:Y:S02]  /*12a0*/  IMAD.MOV.U32 R7, RZ, RZ, RZ ;  /* 0x000000ffff077224 */ /* 0x004fe400078e00ff */
[----:B------:R-:W-:Y:S01]  /*12b0*/  IMAD.MOV.U32 R11, RZ, RZ, 0x1 ;  /* 0x00000001ff0b7424 */ /* 0x000fe200078e00ff */
[----:B------:R-:W-:Y:S02]  /*12c0*/  ISETP.EQ.XOR P1, PT, R10, 0x1, !P0 ;  /* 0x000000010a00780c */ /* 0x000fe40004722a70 */
[----:B------:R-:W-:Y:S02]  /*12d0*/  SEL R3, R3, RZ, P0 ;  /* 0x000000ff03037207 */ /* 0x000fe40000000000 */
[----:B------:R-:W-:-:S02]  /*12e0*/  SEL R9, RZ, 0x1, !P1 ;  /* 0x00000001ff097807 */ /* 0x000fc40004800000 */
[----:B------:R-:W-:Y:S02]  /*12f0*/  LEA R3, R3, UR5, 0x3 ;  /* 0x0000000503037c11 */ /* 0x000fe4000f8e18ff */
[----:B------:R-:W-:Y:S01]  /*1300*/  @P2 LEA R10, R10, UR5, 0x4 ;  /* 0x000000050a0a2c11 */ /* 0x000fe2000f8e20ff */
[----:B------:R-:W-:Y:S01]  /*1310*/  @P2 IMAD.MOV.U32 R6, RZ, RZ, -0x1 ;  /* 0xffffffffff062424 */ /* 0x000fe200078e00ff */
[----:B------:R-:W-:-:S04]  /*1320*/  LOP3.LUT R9, R0, R9, RZ, 0x3c, !PT ;  /* 0x0000000900097212 */ /* 0x000fc800078e3cff */
[----:B------:R3:W-:Y:S01]  /*1330*/  @P2 STS.128 [R10+0x32010], R4 ;  /* 0x032010040a002388 */ /* 0x0007e20000000c00 */
[----:B------:R-:W-:Y:S01]  /*1340*/  IMAD.U32 R8, R9, -0x80000000, RZ ;  /* 0x8000000009087824 */ /* 0x000fe200078e00ff */
[----:B------:R2:W-:Y:S06]  /*1350*/  MEMBAR.ALL.CTA ;  /* 0x0000000000007992 */ /* 0x0005ec0000008000 */
[----:B--2---:R-:W2:Y:S02]  /*1360*/  FENCE.VIEW.ASYNC.S ;  /* 0x00000000000073c6 */ /* 0x004ea40000000000 */
[----:B--2---:R-:W-:Y:S06]  /*1370*/  BAR.SYNC.DEFER_BLOCKING 0x4, 0x20 ;  /* 0x0100800000007b1d */ /* 0x004fec0000010000 */
[----:B------:R3:W-:Y:S01]  /*1380*/  SYNCS.ARRIVE.TRANS64.ART0 RZ, [R2+URZ+0x60], R11 ;  /* 0x0000600b02ff79a7 */ /* 0x0007e200085000ff */
[----:B------:R-:W2:Y:S02]  /*1390*/  SYNCS.PHASECHK.TRANS64.TRYWAIT P0, [R3+URZ+0x70], R8 ;  /* 0x00007008030075a7 */ /* 0x000ea400080011ff */
[----:B--23--:R-:W-:Y:S05]  /*13a0*/  @!P0 BRA `(.L_x_24) ;  /* 0x00000040009c8947 */ /* 0x00cfea0003800000 */
.L_x_16:
[----:B------:R-:W-:Y:S01]  /*13b0*/  ISETP.NE.AND P0, PT, R126, 0x5, PT ;  /* 0x000000057e00780c */ /* 0x000fe20003f05270 */
[----:B------:R-:W-:-:S04]  /*13c0*/  ULEA.HI UR14, UR4, UR4, URZ, 0x1 ;  /* 0x00000004040e7291 */ /* 0x000fc8000f8f08ff */
[----:B------:R-:W-:-:S04]  /*13d0*/  ULOP3.LUT UR22, UR14, 0xfffffffe, URZ, 0xc0, !UPT ;  /* 0xfffffffe0e167892 */ /* 0x000fc8000f8ec0ff */
[----:B------:R-:W-:-:S04]  /*13e0*/  UIADD3 UR15, UPT, UPT, -UR22, UR4, URZ ;  /* 0x00000004160f7290 */ /* 0x000fc8000fffe1ff */
[----:B------:R-:W-:Y:S08]  /*13f0*/  @P0 BRA `(.L_x_25) ;  /* 0x00000008003c0947 */ /* 0x000ff00003800000 */
[----:B------:R-:W-:Y:S02]  /*1400*/  UMOV UR34, 0x400 ;  /* 0x0000040000227882 */ /* 0x000fe40000000000 */
[----:B------:R-:W-:-:S09]  /*1410*/  ULEA UR34, UR4, UR34, 0x18 ;  /* 0x0000002204227291 */ /* 0x000fd2000f8ec0ff */
[----:B------:R-:W3:Y:S02]  /*1420*/  SYNCS.PHASECHK.TRANS64.TRYWAIT P0, [UR34+0x60], RZ ;  /* 0x000060ffff0075a7 */ /* 0x000ee40008001122 */
[----:B---3--:R-:W-:Y:S05]  /*1430*/  @!P0 BRA `(.L_x_26) ;  /* 0x0000004000908947 */ /* 0x008fea0003800000 */
.L_x_93:
[----:B------:R-:W4:Y:S01]  /*1440*/  LDS.128 R4, [UR34+0x32010] ;  /* 0x03201022ff047984 */ /* 0x000f220008000c00 */
[----:B---3--:R-:W-:Y:S01]  /*1450*/  HFMA2 R0, -RZ, RZ, 0, 5.9604644775390625e-08 ;  /* 0x00000001ff007431 */ /* 0x008fe200000001ff */
[----:B------:R-:W-:Y:S01]  /*1460*/  UMOV UR37, 0x1 ;  /* 0x0000000100257882 */ /* 0x000fe20000000000 */
[----:B------:R-:W-:Y:S01]  /*1470*/  UMOV UR36, URZ ;  /* 0x000000ff00247c82 */ /* 0x000fe20008000000 */
[----:B------:R3:W-:Y:S06]  /*1480*/  MEMBAR.ALL.CTA ;  /* 0x0000000000007992 */ /* 0x0007ec0000008000 */
[----:B---3--:R-:W3:Y:S02]  /*1490*/  FENCE.VIEW.ASYNC.S ;  /* 0x00000000000073c6 */ /* 0x008ee40000000000 */
[----:B---3--:R3:W-:Y:S01]  /*14a0*/  SYNCS.ARRIVE.TRANS64.ART0 RZ, [UR34+0x70], R0 ;  /* 0x00007000ffff79a7 */ /* 0x0087e20008500022 */
[----:B----4-:R-:W-:-:S13]  /*14b0*/  ISETP.NE.AND P0, PT, R7, 0x1, PT ;  /* 0x000000010700780c */ /* 0x010fda0003f05270 */
[----:B---3--:R-:W-:Y:S05]  /*14c0*/  @P0 BRA `(.L_x_27) ;  /* 0x0000000400a00947 */ /* 0x008fea0003800000 */
[----:B------:R-:W-:Y:S01]  /*14d0*/  R2UR UR5, R4 ;  /* 0x00000000040572ca */ /* 0x000fe200000e0000 */
[----:B------:R-:W-:Y:S01]  /*14e0*/  IMAD.MOV.U32 R8, RZ, RZ, 0x1 ;  /* 0x00000001ff087424 */ /* 0x000fe200078e00ff */
[----:B------:R-:W-:Y:S01]  /*14f0*/  R2UR UR12, R5 ;  /* 0x00000000050c72ca */ /* 0x000fe200000e0000 */
[----:B------:R-:W-:Y:S01]  /*1500*/  IMAD.MOV.U32 R2, RZ, RZ, RZ ;  /* 0x000000ffff027224 */ /* 0x000fe200078e00ff */
[----:B------:R-:W-:Y:S01]  /*1510*/  R2UR UR28, R6 ;  /* 0x00000000061c72ca */ /* 0x000fe200000e0000 */
[----:B------:R-:W3:Y:S01]  /*1520*/  LDCU.64 UR46, c[0x0][0x348] ;  /* 0x00006900ff2e77ac */ /* 0x000ee20008000a00 */
[----:B------:R-:W-:Y:S01]  /*1530*/  UMOV UR37, 0x1 ;  /* 0x0000000100257882 */ /* 0x000fe20000000000 */
[----:B------:R-:W-:-:S12]  /*1540*/  UMOV UR36, URZ ;  /* 0x000000ff00247c82 */ /* 0x000fd80008000000 */
.L_x_33:
[----:B------:R-:W-:Y:S02]  /*1550*/  USHF.L.U32 UR4, UR37, 0x1f, URZ ;  /* 0x0000001f25047899 */ /* 0x000fe400080006ff */
[----:B-1----:R-:W-:Y:S02]  /*1560*/  ULEA UR6, UR36, UR34, 0x3 ;  /* 0x0000002224067291 */ /* 0x002fe4000f8e18ff */
[----:B---3--:R-:W-:Y:S02]  /*1570*/  UIADD3 UR42, UP2, UPT, UR46, 0xc0, URZ ;  /* 0x000000c02e2a7890 */ /* 0x008fe4000ff5e0ff */
[----:B------:R-:W-:Y:S01]  /*1580*/  MOV R0, UR4 ;  /* 0x0000000400007c02 */ /* 0x000fe20008000f00 */
[----:B------:R-:W-:Y:S02]  /*1590*/  ULEA.HI UR4, UR5, UR5, URZ, 0x1 ;  /* 0x0000000505047291 */ /* 0x000fe4000f8f08ff */
[----:B------:R-:W-:Y:S02]  /*15a0*/  UIADD3 UR44, UP3, UPT, UR46, 0x40, URZ ;  /* 0x000000402e2c7890 */ /* 0x000fe4000ff7e0ff */
[----:B------:R1:W3:Y:S01]  /*15b0*/  SYNCS.PHASECHK.TRANS64.TRYWAIT P1, [UR6+0x28], R0 ;  /* 0x00002800ff0075a7 */ /* 0x0002e20008021106 */
[----:B------:R-:W-:-:S02]  /*15c0*/  ULOP3.LUT UR6, UR4, 0xfffffffe, URZ, 0xc0, !UPT ;  /* 0xfffffffe04067892 */ /* 0x000fc4000f8ec0ff */
[----:B------:R-:W-:Y:S02]  /*15d0*/  USHF.R.S32.HI UR4, URZ, 0x1, UR4 ;  /* 0x00000001ff047899 */ /* 0x000fe40008011404 */
[----:B------:R-:W-:Y:S02]  /*15e0*/  UISETP.NE.AND UP4, UPT, UR5, UR6, UPT ;  /* 0x000000060500728c */ /* 0x000fe4000bf85270 */
[----:B------:R-:W-:Y:S02]  /*15f0*/  UIADD3 UR7, UPT, UPT, UR4, -0x1, URZ ;  /* 0xffffffff04077890 */ /* 0x000fe4000fffe0ff */
[----:B------:R-:W-:Y:S02]  /*1600*/  UISETP.LT.AND UP4, UPT, UR5, URZ, UP4 ;  /* 0x000000ff0500728c */ /* 0x000fe4000a781270 */
[----:B------:R-:W-:Y:S02]  /*1610*/  UIADD3 UR40, UP1, UPT, UR46, 0x140, URZ ;  /* 0x000001402e287890 */ /* 0x000fe4000ff3e0ff */
[----:B------:R-:W-:-:S02]  /*1620*/  UIADD3 UR38, UP0, UPT, UR46, 0x1c0, URZ ;  /* 0x000001c02e267890 */ /* 0x000fc4000ff1e0ff */
[----:B------:R-:W-:Y:S02]  /*1630*/  ULEA UR27, UR12, UR21, 0x8 ;  /* 0x000000150c1b7291 */ /* 0x000fe4000f8e40ff */
[----:B------:R-:W-:Y:S02]  /*1640*/  UIADD3.X UR43, UPT, UPT, URZ, UR47, URZ, UP2, !UPT ;  /* 0x0000002fff2b7290 */ /* 0x000fe400097fe4ff */
[----:B------:R-:W-:Y:S02]  /*1650*/  UIADD3 UR12, UPT, UPT, UR15, UR12, UR12 ;  /* 0x0000000c0f0c7290 */ /* 0x000fe4000fffe00c */
[----:B------:R-:W-:Y:S02]  /*1660*/  @!UP4 UIADD3 UR7, UPT, UPT, UR4, URZ, URZ ;  /* 0x000000ff0407c290 */ /* 0x000fe4000fffe0ff */
[----:B------:R-:W-:Y:S02]  /*1670*/  UIADD3.X UR45, UPT, UPT, URZ, UR47, URZ, UP3, !UPT ;  /* 0x0000002fff2d7290 */ /* 0x000fe40009ffe4ff */
[----:B------:R-:W-:-:S02]  /*1680*/  UIADD3 UR20, UPT, UPT, UR7, UR7, URZ ;  /* 0x0000000707147290 */ /* 0x000fc4000fffe0ff */
[----:B------:R-:W-:Y:S02]  /*1690*/  UIADD3.X UR41, UPT, UPT, URZ, UR47, URZ, UP1, !UPT ;  /* 0x0000002fff297290 */ /* 0x000fe40008ffe4ff */
[----:B------:R-:W-:Y:S02]  /*16a0*/  UIADD3.X UR39, UPT, UPT, URZ, UR47, URZ, UP0, !UPT ;  /* 0x0000002fff277290 */ /* 0x000fe400087fe4ff */
[----:B------:R-:W-:Y:S02]  /*16b0*/  ULEA UR7, UR7, UR21, 0x8 ;  /* 0x0000001507077291 */ /* 0x000fe4000f8e40ff */
[----:B------:R-:W-:Y:S02]  /*16c0*/  ULOP3.LUT UR20, UR20, UR23, URZ, 0xfc, !UPT ;  /* 0x0000001714147292 */ /* 0x000fe4000f8efcff */
[----:B------:R-:W-:Y:S01]  /*16d0*/  UISETP.NE.AND UP2, UPT, UR23, URZ, UPT ;  /* 0x000000ff1700728c */ /* 0x000fe2000bf45270 */
[----:B------:R-:W-:Y:S01]  /*16e0*/  UMOV UR35, URZ ;  /* 0x000000ff00237c82 */ /* 0x000fe20008000000 */
[----:B------:R-:W-:Y:S01]  /*16f0*/  UMOV UR18, URZ ;  /* 0x000000ff00127c82 */ /* 0x000fe20008000000 */
[----:B-1----:R-:W-:-:S08]  /*1700*/  UMOV UR10, URZ ;  /* 0x000000ff000a7c82 */ /* 0x002fd00008000000 */
.L_x_31:
[----:B----4-:R-:W-:Y:S02]  /*1710*/  USHF.L.U32 UR6, UR35, 0x8, URZ ;  /* 0x0000000823067899 */ /* 0x010fe400080006ff */
[----:B------:R-:W-:Y:S02]  /*1720*/  UIADD3 UR19, UPT, UPT, UR35, UR35, URZ ;  /* 0x0000002323137290 */ /* 0x000fe4000fffe0ff */
[----:B------:R-:W-:Y:S01]  /*1730*/  ULEA UR5, UR36, UR34, 0x3 ;  /* 0x0000002224057291 */ /* 0x000fe2000f8e18ff */
[----:B-1-3--:R-:W-:Y:S11]  /*1740*/  @P1 BRA `(.L_x_28) ;  /* 0x0000000000101947 */ /* 0x00aff60003800000 */
[----:B------:R-:W-:-:S06]  /*1750*/  USHF.L.U32 UR4, UR37, 0x1f, URZ ;  /* 0x0000001f25047899 */ /* 0x000fcc00080006ff */
[----:B------:R-:W-:-:S04]  /*1760*/  MOV R0, UR4 ;  /* 0x0000000400007c02 */ /* 0x000fc80008000f00 */
[----:B------:R-:W1:Y:S02]  /*1770*/  SYNCS.PHASECHK.TRANS64.TRYWAIT P0, [UR5+0x28], R0 ;  /* 0x00002800ff0075a7 */ /* 0x000e640008001105 */
[----:B-1----:R-:W-:Y:S05]  /*1780*/  @!P0 BRA `(.L_x_29) ;  /* 0x0000003c00d48947 */ /* 0x002fea0003800000 */
.L_x_28:
[----:B------:R-:W-:Y:S05]  /*1790*/  BRA.U UP2, `(.L_x_30) ;  /* 0x00000001020c7547 */ /* 0x000fea000b800000 */
[----:B------:R-:W-:-:S13]  /*17a0*/  ELECT P0, URZ, PT ;  /* 0x0000000000ff782f */ /* 0x000fda0003800000 */
[----:B-1----:R-:W-:-:S04]  /*17b0*/  @P0 MOV R0, 0x11800 ;  /* 0x0001180000000802 */ /* 0x002fc80000000f00 */
[----:B------:R3:W-:Y:S03]  /*17c0*/  @P0 SYNCS.ARRIVE.TRANS64 RZ, [UR5], R0 ;  /* 0x00000000ffff09a7 */ /* 0x0007e60008000005 */
.L_x_30:
[----:B------:R-:W-:Y:S01]  /*17d0*/  USHF.L.U32 UR24, UR36, 0xf, URZ ;  /* 0x0000000f24187899 */ /* 0x000fe200080006ff */
[----:B------:R-:W-:Y:S01]  /*17e0*/  PLOP3.LUT P1, PT, PT, PT, PT, 0x80, 0x8 ;  /* 0x000000000008781c */ /* 0x000fe20003f2f070 */
[----:B------:R-:W-:Y:S02]  /*17f0*/  ULEA UR16, UR36, UR34, 0xa ;  /* 0x0000002224107291 */ /* 0x000fe4000f8e50ff */
[----:B------:R-:W-:Y:S02]  /*1800*/  ULEA UR8, UR36, UR15, 0x1 ;  /* 0x0000000f24087291 */ /* 0x000fe4000f8e08ff */
[----:B------:R-:W-:Y:S02]  /*1810*/  UIADD3 UR36, UPT, UPT, UR36, 0x1, URZ ;  /* 0x0000000124247890 */ /* 0x000fe4000fffe0ff */
[----:B------:R-:W-:Y:S02]  /*1820*/  UISETP.GT.U32.AND UP0, UPT, UR35, 0xe, UPT ;  /* 0x0000000e2300788c */ /* 0x000fe4000bf04070 */
[----:B------:R-:W-:-:S02]  /*1830*/  UISETP.NE.AND UP1, UPT, UR36, 0x5, UPT ;  /* 0x000000052400788c */ /* 0x000fc4000bf25270 */
[----:B------:R-:W-:Y:S02]  /*1840*/  ULEA.HI.SX32 UR24, UR24, UR34, 0x1f ;  /* 0x0000002218187291 */ /* 0x000fe4000f8ffaff */
[----:B------:R-:W-:Y:S01]  /*1850*/  USEL UR9, URZ, 0x1, UP1 ;  /* 0x00000001ff097887 */ /* 0x000fe20008800000 */
[----:B------:R-:W-:Y:S01]  /*1860*/  PLOP3.LUT P0, PT, PT, PT, UP0, 0x80, 0x8 ;  /* 0x000000000008781c */ /* 0x000fe20003f0f008 */
[----:B------:R-:W-:Y:S02]  /*1870*/  ULEA UR8, UR8, UR34, 0xa ;  /* 0x0000002208087291 */ /* 0x000fe4000f8e50ff */
[----:B------:R-:W-:Y:S02]  /*1880*/  ULOP3.LUT UR37, UR37, UR9, URZ, 0x3c, !UPT ;  /* 0x0000000925257292 */ /* 0x000fe4000f8e3cff */
[----:B------:R-:W-:Y:S02]  /*1890*/  ULOP3.LUT UR5, UR5, 0xfefffff8, URZ, 0xc0, !UPT ;  /* 0xfefffff805057892 */ /* 0x000fe4000f8ec0ff */
[----:B------:R-:W-:-:S02]  /*18a0*/  USEL UR36, UR36, URZ, UP1 ;  /* 0x000000ff24247287 */ /* 0x000fc40008800000 */
[----:B------:R-:W-:Y:S02]  /*18b0*/  UIADD3 UR4, UPT, UPT, UR24, 0x6400, URZ ;  /* 0x0000640018047890 */ /* 0x000fe4000fffe0ff */
[----:B------:R-:W-:Y:S02]  /*18c0*/  UIADD3 UR24, UPT, UPT, UR24, 0x1a400, URZ ;  /* 0x0001a40018187890 */ /* 0x000fe4000fffe0ff */
[----:B------:R-:W-:Y:S02]  /*18d0*/  UIADD3 UR16, UPT, UPT, UR16, 0x2e400, URZ ;  /* 0x0002e40010107890 */ /* 0x000fe4000fffe0ff */
[----:B------:R-:W-:Y:S02]  /*18e0*/  UIADD3 UR8, UPT, UPT, UR8, 0x2f800, URZ ;  /* 0x0002f80008087890 */ /* 0x000fe4000fffe0ff */
[----:B------:R-:W-:Y:S01]  /*18f0*/  @!UP0 USHF.L.U32 UR32, UR37, 0x1f, URZ ;  /* 0x0000001f25208899 */ /* 0x000fe200080006ff */
[----:B------:R4:W-:Y:S01]  /*1900*/  UTMALDG.2D.2CTA [UR4], [UR44], desc[URZ] ;  /* 0x0000ff042c0075b4 */ /* 0x0009e20008209000 */
[----:B------:R-:W-:Y:S01]  /*1910*/  @!UP0 ULEA UR33, UR36, UR34, 0x3 ;  /* 0x0000002224218291 */ /* 0x000fe2000f8e18ff */
[----:B------:R-:W-:Y:S01]  /*1920*/  UMOV UR26, UR6 ;  /* 0x00000006001a7c82 */ /* 0x000fe20008000000 */
[----:B------:R-:W-:Y:S01]  /*1930*/  UMOV UR25, UR5 ;  /* 0x0000000500197c82 */ /* 0x000fe20008000000 */
[----:B------:R-:W-:Y:S01]  /*1940*/  UMOV UR17, UR5 ;  /* 0x0000000500117c82 */ /* 0x000fe20008000000 */
[----:B-1-3--:R-:W-:Y:S01]  /*1950*/  IMAD.U32 R0, RZ, RZ, UR32 ;  /* 0x00000020ff007e24 */ /* 0x00afe2000f8e00ff */
[----:B------:R-:W-:Y:S01]  /*1960*/  UMOV UR29, 0x30000 ;  /* 0x00030000001d7882 */ /* 0x000fe20000000000 */
[----:B------:R-:W-:Y:S01]  /*1970*/  UMOV UR11, UR19 ;  /* 0x00000013000b7c82 */ /* 0x000fe20008000000 */
[----:B------:R-:W-:Y:S01]  /*1980*/  UMOV UR13, UR28 ;  /* 0x0000001c000d7c82 */ /* 0x000fe20008000000 */
[----:B------:R-:W-:Y:S01]  /*1990*/  UMOV UR9, UR5 ;  /* 0x0000000500097c82 */ /* 0x000fe20008000000 */
[----:B------:R4:W-:Y:S01]  /*19a0*/  UTMALDG.3D.2CTA [UR24], [UR42], desc[URZ] ;  /* 0x0000ff182a0075b4 */ /* 0x0009e20008211000 */
[----:B------:R-:W-:-:S04]  /*19b0*/  UIADD3 UR35, UPT, UPT, UR35, 0x1, URZ ;  /* 0x0000000123237890 */ /* 0x000fc8000fffe0ff */
[----:B------:R-:W-:Y:S01]  /*19c0*/  UISETP.NE.AND UP0, UPT, UR35, 0x10, UPT ;  /* 0x000000102300788c */ /* 0x000fe2000bf05270 */
[----:B------:R4:W-:Y:S01]  /*19d0*/  UTMALDG.3D.2CTA [UR16], [UR40], desc[URZ] ;  /* 0x0000ff10280075b4 */ /* 0x0009e20008211000 */
[----:B------:R4:W-:Y:S01]  /*19e0*/  UTMALDG.4D.MULTICAST.2CTA [UR8], [UR38], UR29, desc[URZ] ;  /* 0x0000ff08260073b4 */ /* 0x0009e2000821981d */
[----:B------:R4:W1:Y:S06]  /*19f0*/  @!P0 SYNCS.PHASECHK.TRANS64.TRYWAIT P1, [UR33+0x28], R0 ;  /* 0x00002800ff0085a7 */ /* 0x00086c0008021121 */
[----:B------:R-:W-:Y:S05]  /*1a00*/  BRA.U UP0, `(.L_x_31) ;  /* 0xfffffffd00407547 */ /* 0x000fea000b83ffff */
[----:B--2---:R-:W-:Y:S02]  /*1a10*/  LEA R3, R8, UR34, 0x3 ;  /* 0x0000002208037c11 */ /* 0x004fe4000f8e18ff */
[----:B------:R-:W-:-:S04]  /*1a20*/  SHF.L.U32 R4, R2, 0x1f, RZ ;  /* 0x0000001f02047819 */ /* 0x000fc800000006ff */
[----:B------:R-:W2:Y:S02]  /*1a30*/  SYNCS.PHASECHK.TRANS64.TRYWAIT P0, [R3+URZ+0x60], R4 ;  /* 0x00006004030075a7 */ /* 0x000ea400080011ff */
[----:B--2---:R-:W-:Y:S05]  /*1a40*/  @!P0 BRA `(.L_x_32) ;  /* 0x0000003c00448947 */ /* 0x004fea0003800000 */
.L_x_96:
[C---:B------:R-:W-:Y:S01]  /*1a50*/  LEA R4, R8.reuse, UR34, 0x4 ;  /* 0x0000002208047c11 */ /* 0x040fe2000f8e20ff */
[----:B------:R-:W-:Y:S02]  /*1a60*/  VIADD R8, R8, 0x1 ;  /* 0x0000000108087836 */ /* 0x000fe40000000000 */
[----:B----4-:R-:W-:-:S03]  /*1a70*/  IMAD.MOV.U32 R0, RZ, RZ, 0x1 ;  /* 0x00000001ff007424 */ /* 0x010fc600078e00ff */
[----:B--2---:R-:W2:Y:S01]  /*1a80*/  LDS.128 R4, [R4+0x32010] ;  /* 0x0320100004047984 */ /* 0x004ea20000000c00 */
[C---:B-1----:R-:W-:Y:S01]  /*1a90*/  ISETP.NE.AND P1, PT, R8.reuse, 0x2, PT ;  /* 0x000000020800780c */ /* 0x042fe20003f25270 */
[----:B------:R1:W-:Y:S06]  /*1aa0*/  MEMBAR.ALL.CTA ;  /* 0x0000000000007992 */ /* 0x0003ec0000008000 */
[----:B-1----:R-:W1:Y:S01]  /*1ab0*/  FENCE.VIEW.ASYNC.S ;  /* 0x00000000000073c6 */ /* 0x002e620000000000 */
[----:B------:R-:W-:Y:S01]  /*1ac0*/  SEL R8, R8, RZ, P1 ;  /* 0x000000ff08087207 */ /* 0x000fe20000800000 */
[----:B-1----:R1:W-:Y:S01]  /*1ad0*/  SYNCS.ARRIVE.TRANS64.ART0 RZ, [R3+URZ+0x70], R0 ;  /* 0x0000700003ff79a7 */ /* 0x0023e200085000ff */
[----:B--2---:R-:W-:-:S02]  /*1ae0*/  ISETP.NE.AND P0, PT, R7, 0x1, PT ;  /* 0x000000010700780c */ /* 0x004fc40003f05270 */
[----:B------:R-:W-:Y:S02]  /*1af0*/  R2UR UR5, R4 ;  /* 0x00000000040572ca */ /* 0x000fe400000e0000 */
[----:B------:R-:W-:Y:S02]  /*1b00*/  R2UR UR12, R5 ;  /* 0x00000000050c72ca */ /* 0x000fe400000e0000 */
[----:B------:R-:W-:Y:S02]  /*1b10*/  R2UR UR28, R6 ;  /* 0x00000000061c72ca */ /* 0x000fe400000e0000 */
[----:B-1----:R-:W-:-:S04]  /*1b20*/  SEL R3, RZ, 0x1, P1 ;  /* 0x00000001ff037807 */ /* 0x002fc80000800000 */
[----:B------:R-:W-:Y:S01]  /*1b30*/  LOP3.LUT R2, R2, R3, RZ, 0x3c, !PT ;  /* 0x0000000302027212 */ /* 0x000fe200078e3cff */
[----:B------:R-:W-:Y:S08]  /*1b40*/  @!P0 BRA `(.L_x_33) ;  /* 0xfffffff800808947 */ /* 0x000ff0000383ffff */
.L_x_27:
[----:B------:R-:W-:Y:S02]  /*1b50*/  UIADD3 UR5, UPT, UPT, UR36, 0x2, URZ ;  /* 0x0000000224057890 */ /* 0x000fe4000fffe0ff */
[----:B------:R-:W-:-:S04]  /*1b60*/  UISETP.NE.AND UP0, UPT, UR36, 0x4, UPT ;  /* 0x000000042400788c */ /* 0x000fc8000bf05270 */
[----:B------:R-:W-:-:S04]  /*1b70*/  USEL UR5, UR5, 0x1, UP0 ;  /* 0x0000000105057887 */ /* 0x000fc80008000000 */
[----:B------:R-:W-:Y:S02]  /*1b80*/  UIADD3 UR4, UPT, UPT, UR5, 0x1, URZ ;  /* 0x0000000105047890 */ /* 0x000fe4000fffe0ff */
[----:B------:R-:W-:-:S04]  /*1b90*/  UISETP.NE.AND UP1, UPT, UR5, 0x5, UPT ;  /* 0x000000050500788c */ /* 0x000fc8000bf25270 */
[----:B------:R-:W-:Y:S02]  /*1ba0*/  USEL UR4, UR4, 0x1, UP1 ;  /* 0x0000000104047887 */ /* 0x000fe40008800000 */
[----:B------:R-:W-:Y:S02]  /*1bb0*/  UISETP.EQ.XOR UP1, UPT, UR36, 0x4, !UP1 ;  /* 0x000000042400788c */ /* 0x000fe4000cf22a70 */
[----:B------:R-:W-:Y:S02]  /*1bc0*/  UIADD3 UR5, UPT, UPT, UR4, 0x1, URZ ;  /* 0x0000000104057890 */ /* 0x000fe4000fffe0ff */
[----:B------:R-:W-:Y:S02]  /*1bd0*/  UISETP.NE.AND UP0, UPT, UR4, 0x5, UPT ;  /* 0x000000050400788c */ /* 0x000fe4000bf05270 */
[----:B------:R-:W-:Y:S02]  /*1be0*/  UISETP.EQ.XOR UP1, UPT, UR4, 0x5, UP1 ;  /* 0x000000050400788c */ /* 0x000fe40008f22a70 */
[----:B------:R-:W-:-:S04]  /*1bf0*/  USEL UR5, UR5, 0x1, UP0 ;  /* 0x0000000105057887 */ /* 0x000fc80008000000 */
[----:B------:R-:W-:Y:S02]  /*1c00*/  UISETP.EQ.XOR UP1, UPT, UR5, 0x5, UP1 ;  /* 0x000000050500788c */ /* 0x000fe40008f22a70 */
[----:B------:R-:W-:Y:S02]  /*1c10*/  UISETP.NE.AND UP0, UPT, UR5, 0x5, UPT ;  /* 0x000000050500788c */ /* 0x000fe4000bf05270 */
[----:B------:R-:W-:Y:S02]  /*1c20*/  USEL UR4, URZ, 0x1, !UP1 ;  /* 0x00000001ff047887 */ /* 0x000fe4000c800000 */
[----:B------:R-:W-:Y:S02]  /*1c30*/  USEL UR5, UR5, URZ, UP0 ;  /* 0x000000ff05057287 */ /* 0x000fe40008000000 */
[----:B------:R-:W-:Y:S02]  /*1c40*/  ULOP3.LUT UR4, UR37, UR4, URZ, 0x3c, !UPT ;  /* 0x0000000425047292 */ /* 0x000fe4000f8e3cff */
[----:B------:R-:W-:-:S02]  /*1c50*/  ULEA UR5, UR5, UR34, 0x3 ;  /* 0x0000002205057291 */ /* 0x000fc4000f8e18ff */
[----:B------:R-:W-:Y:S02]  /*1c60*/  USHF.L.U32 UR4, UR4, 0x1f, URZ ;  /* 0x0000001f04047899 */ /* 0x000fe400080006ff */
[----:B------:R-:W-:-:S04]  /*1c70*/  UISETP.NE.AND UP0, UPT, UR23, URZ, UPT ;  /* 0x000000ff1700728c */ /* 0x000fc8000bf05270 */
[----:B------:R-:W-:-:S04]  /*1c80*/  MOV R0, UR4 ;  /* 0x0000000400007c02 */ /* 0x000fc80008000f00 */
[----:B------:R-:W3:Y:S02]  /*1c90*/  SYNCS.PHASECHK.TRANS64.TRYWAIT P0, [UR5+0x28], R0 ;  /* 0x00002800ff0075a7 */ /* 0x000ee40008001105 */
[----:B---3--:R-:W-:Y:S05]  /*1ca0*/  @!P0 BRA `(.L_x_34) ;  /* 0x0000003800c48947 */ /* 0x008fea0003800000 */
.L_x_98:
[----:B------:R-:W-:Y:S05]  /*1cb0*/  BRA.U UP0, `(.L_x_25) ;  /* 0x00000001000c7547 */ /* 0x000fea000b800000 */
[----:B------:R-:W-:-:S13]  /*1cc0*/  ELECT P0, URZ, PT ;  /* 0x0000000000ff782f */ /* 0x000fda0003800000 */
[----:B--2---:R-:W-:-:S04]  /*1cd0*/  @P0 MOV R0, 0x11800 ;  /* 0x0001180000000802 */ /* 0x004fc80000000f00 */
[----:B------:R3:W-:Y:S03]  /*1ce0*/  @P0 SYNCS.ARRIVE.TRANS64 RZ, [UR5], R0 ;  /* 0x00000000ffff09a7 */ /* 0x0007e60008000005 */
.L_x_25:
[----:B------:R-:W-:-:S13]  /*1cf0*/  ISETP.NE.AND P0, PT, R126, 0x4, PT ;  /* 0x000000047e00780c */ /* 0x000fda0003f05270 */
[----:B------:R-:W-:Y:S05]  /*1d00*/  @P0 BRA `(.L_x_35) ;  /* 0x0000000c004c0947 */ /* 0x000fea0003800000 */
[----:B------:R-:W4:Y:S01]  /*1d10*/  S2UR UR12, SR_CgaCtaId ;  /* 0x00000000000c79c3 */ /* 0x000f220000008800 */
[----:B------:R-:W-:Y:S01]  /*1d20*/  NOP ;  /* 0x0000000000007918 */ /* 0x000fe20000000000 */
[----:B------:R-:W-:Y:S02]  /*1d30*/  UMOV UR4, 0x400 ;  /* 0x0000040000047882 */ /* 0x000fe40000000000 */
[----:B----4-:R-:W-:-:S04]  /*1d40*/  ULEA UR12, UR12, UR4, 0x18 ;  /* 0x000000040c0c7291 */ /* 0x010fc8000f8ec0ff */
[----:B------:R-:W-:Y:S06]  /*1d50*/  BAR.SYNC.DEFER_BLOCKING 0x3, 0xa0 ;  /* 0x00c2800000007b1d */ /* 0x000fec0000010000 */
[----:B--23--:R-:W2:Y:S01]  /*1d60*/  LDS R0, [UR12+0x88] ;  /* 0x0000880cff007984 */ /* 0x00cea20008000800 */
[----:B------:R-:W3:Y:S02]  /*1d70*/  SYNCS.PHASECHK.TRANS64.TRYWAIT P0, [UR12+0x60], RZ ;  /* 0x000060ffff0075a7 */ /* 0x000ee4000800110c */
[----:B--23--:R-:W-:Y:S05]  /*1d80*/  @!P0 BRA `(.L_x_36) ;  /* 0x0000003800ac8947 */ /* 0x00cfea0003800000 */
.L_x_100:
[----:B------:R-:W3:Y:S01]  /*1d90*/  LDS R3, [UR12+0x3201c] ;  /* 0x03201c0cff037984 */ /* 0x000ee20008000800 */
[----:B--2---:R-:W-:Y:S01]  /*1da0*/  IMAD.MOV.U32 R2, RZ, RZ, 0x1 ;  /* 0x00000001ff027424 */ /* 0x004fe200078e00ff */
[----:B------:R-:W-:Y:S01]  /*1db0*/  R2UR UR36, R0 ;  /* 0x00000000002472ca */ /* 0x000fe200000e0000 */
[----:B------:R-:W-:Y:S01]  /*1dc0*/  UMOV UR34, 0x1 ;  /* 0x0000000100227882 */ /* 0x000fe20000000000 */
[----:B------:R2:W-:Y:S06]  /*1dd0*/  MEMBAR.ALL.CTA ;  /* 0x0000000000007992 */ /* 0x0005ec0000008000 */
[----:B--2---:R-:W2:Y:S01]  /*1de0*/  FENCE.VIEW.ASYNC.S ;  /* 0x00000000000073c6 */ /* 0x004ea20000000000 */
[----:B------:R-:W-:Y:S01]  /*1df0*/  UMOV UR35, 0x1 ;  /* 0x0000000100237882 */ /* 0x000fe20000000000 */
[----:B--2---:R2:W-:Y:S01]  /*1e00*/  SYNCS.ARRIVE.TRANS64.ART0 RZ, [UR12+0x70], R2 ;  /* 0x00007002ffff79a7 */ /* 0x0045e2000850000c */
[----:B---3--:R-:W-:-:S13]  /*1e10*/  ISETP.NE.AND P0, PT, R3, 0x1, PT ;  /* 0x000000010300780c */ /* 0x008fda0003f05270 */
[----:B--2---:R-:W-:Y:S05]  /*1e20*/  @P0 BRA `(.L_x_37) ;  /* 0x0000000800c80947 */ /* 0x004fea0003800000 */
[----:B------:R-:W-:Y:S01]  /*1e30*/  UIADD3 UR4, UPT, UPT, UR36, -0x7ffffe2c, URZ ;  /* 0x800001d424047890 */ /* 0x000fe2000fffe0ff */
[----:B------:R-:W-:Y:S01]  /*1e40*/  HFMA2 R5, -RZ, RZ, 0, 5.9604644775390625e-08 ;  /* 0x00000001ff057431 */ /* 0x000fe200000001ff */
[----:B------:R-:W-:Y:S01]  /*1e50*/  UIADD3 UR10, UPT, UPT, UR36, 0x1d0, URZ ;  /* 0x000001d0240a7890 */ /* 0x000fe2000fffe0ff */
[----:B------:R-:W-:Y:S01]  /*1e60*/  MOV R4, RZ ;  /* 0x000000ff00047202 */ /* 0x000fe20000000f00 */
[----:B-1----:R-:W-:Y:S02]  /*1e70*/  UIADD3 UR8, UPT, UPT, UR36, 0x1d4, URZ ;  /* 0x000001d424087890 */ /* 0x002fe4000fffe0ff */
[----:B------:R-:W-:Y:S02]  /*1e80*/  UIADD3 UR6, UPT, UPT, UR36, -0x7ffffe30, URZ ;  /* 0x800001d024067890 */ /* 0x000fe4000fffe0ff */
[----:B------:R-:W-:Y:S02]  /*1e90*/  UIADD3 UR5, UPT, UPT, UR36, -0x7ffffe18, URZ ;  /* 0x800001e824057890 */ /* 0x000fe4000fffe0ff */
[----:B------:R-:W-:Y:S01]  /*1ea0*/  USHF.R.U32.HI UR16, URZ, 0x1, UR4 ;  /* 0x00000001ff107899 */ /* 0x000fe20008011604 */
[----:B------:R-:W-:Y:S01]  /*1eb0*/  UMOV UR38, 0x10c02480 ;  /* 0x10c0248000267882 */ /* 0x000fe20000000000 */
[----:B------:R-:W-:-:S02]  /*1ec0*/  UIADD3 UR11, UPT, UPT, UR36, 0x1e0, URZ ;  /* 0x000001e0240b7890 */ /* 0x000fc4000fffe0ff */
[----:B------:R-:W-:Y:S02]  /*1ed0*/  UIADD3 UR9, UPT, UPT, UR36, 0x1e8, URZ ;  /* 0x000001e824097890 */ /* 0x000fe4000fffe0ff */
[----:B------:R-:W-:Y:S02]  /*1ee0*/  UIADD3 UR7, UPT, UPT, UR36, -0x7ffffe20, URZ ;  /* 0x800001e024077890 */ /* 0x000fe4000fffe0ff */
[----:B------:R-:W-:Y:S02]  /*1ef0*/  USHF.R.U32.HI UR33, URZ, 0x1, UR10 ;  /* 0x00000001ff217899 */ /* 0x000fe4000801160a */
[----:B------:R-:W-:Y:S02]  /*1f00*/  USHF.R.U32.HI UR29, URZ, 0x1, UR6 ;  /* 0x00000001ff1d7899 */ /* 0x000fe40008011606 */
[----:B------:R-:W-:Y:S02]  /*1f10*/  USHF.R.U32.HI UR25, URZ, 0x1, UR8 ;  /* 0x00000001ff197899 */ /* 0x000fe40008011608 */
[----:B------:R-:W-:-:S02]  /*1f20*/  UIADD3 UR18, UPT, UPT, UR12, 0x2f800, URZ ;  /* 0x0002f8000c127890 */ /* 0x000fc4000fffe0ff */
[----:B------:R-:W-:Y:S02]  /*1f30*/  UIADD3 UR19, UPT, UPT, UR12, 0x2e400, URZ ;  /* 0x0002e4000c137890 */ /* 0x000fe4000fffe0ff */
[----:B------:R-:W-:Y:S02]  /*1f40*/  UIADD3 UR20, UPT, UPT, UR12, 0x6400, URZ ;  /* 0x000064000c147890 */ /* 0x000fe4000fffe0ff */
[----:B------:R-:W-:Y:S02]  /*1f50*/  UIADD3 UR24, UPT, UPT, UR12, 0x1a400, URZ ;  /* 0x0001a4000c187890 */ /* 0x000fe4000fffe0ff */
[----:B------:R-:W-:Y:S02]  /*1f60*/  ULOP3.LUT UR37, UR15, 0x1, URZ, 0x3c, !UPT ;  /* 0x000000010f257892 */ /* 0x000fe4000f8e3cff */
[----:B------:R-:W-:Y:S02]  /*1f70*/  USEL UR35, URZ, 0x4000, UP6 ;  /* 0x00004000ff237887 */ /* 0x000fe4000b000000 */
[----:B------:R-:W-:-:S02]  /*1f80*/  USHF.R.U32.HI UR13, URZ, 0x1a, UR5 ;  /* 0x0000001aff0d7899 */ /* 0x000fc40008011605 */
[----:B------:R-:W-:Y:S02]  /*1f90*/  USEL UR38, UR38, 0x10c00480, !UP5 ;  /* 0x10c0048026267887 */ /* 0x000fe4000e800000 */
[----:B------:R-:W-:Y:S02]  /*1fa0*/  ULOP3.LUT UR16, UR16, 0x60000000, URZ, 0xc0, !UPT ;  /* 0x6000000010107892 */ /* 0x000fe4000f8ec0ff */
[----:B------:R-:W-:Y:S02]  /*1fb0*/  USHF.R.U32.HI UR32, URZ, 0x1a, UR11 ;  /* 0x0000001aff207899 */ /* 0x000fe4000801160b */
[----:B------:R-:W-:Y:S02]  /*1fc0*/  USHF.R.U32.HI UR28, URZ, 0x1a, UR7 ;  /* 0x0000001aff1c7899 */ /* 0x000fe40008011607 */
[----:B------:R-:W-:Y:S02]  /*1fd0*/  USHF.R.U32.HI UR17, URZ, 0x1a, UR9 ;  /* 0x0000001aff117899 */ /* 0x000fe40008011609 */
[----:B------:R-:W-:-:S02]  /*1fe0*/  ULOP3.LUT UR33, UR33, 0x60000000, URZ, 0xc0, !UPT ;  /* 0x6000000021217892 */ /* 0x000fc4000f8ec0ff */
[----:B------:R-:W-:Y:S02]  /*1ff0*/  ULOP3.LUT UR29, UR29, 0x60000000, URZ, 0xc0, !UPT ;  /* 0x600000001d1d7892 */ /* 0x000fe4000f8ec0ff */
[----:B------:R-:W-:Y:S02]  /*2000*/  ULOP3.LUT UR25, UR25, 0x60000000, URZ, 0xc0, !UPT ;  /* 0x6000000019197892 */ /* 0x000fe4000f8ec0ff */
[----:B------:R-:W-:Y:S02]  /*2010*/  USHF.L.U32 UR27, UR34, UR15, URZ ;  /* 0x0000000f221b7299 */ /* 0x000fe400080006ff */
[----:B------:R-:W-:Y:S02]  /*2020*/  USHF.R.U32.HI UR18, URZ, 0x4, UR18 ;  /* 0x00000004ff127899 */ /* 0x000fe40008011612 */
[----:B------:R-:W-:Y:S02]  /*2030*/  USHF.R.U32.HI UR19, URZ, 0x4, UR19 ;  /* 0x00000004ff137899 */ /* 0x000fe40008011613 */
[----:B------:R-:W-:-:S02]  /*2040*/  USHF.R.U32.HI UR20, URZ, 0x4, UR20 ;  /* 0x00000004ff147899 */ /* 0x000fc40008011614 */
[----:B------:R-:W-:Y:S02]  /*2050*/  USHF.R.U32.HI UR24, URZ, 0x4, UR24 ;  /* 0x00000004ff187899 */ /* 0x000fe40008011618 */
[----:B------:R-:W-:Y:S02]  /*2060*/  USHF.L.U32 UR34, UR34, UR37, URZ ;  /* 0x0000002522227299 */ /* 0x000fe400080006ff */
[----:B------:R-:W-:Y:S02]  /*2070*/  UIADD3 UR38, UPT, UPT, UR35, UR38, URZ ;  /* 0x0000002623267290 */ /* 0x000fe4000fffe0ff */
[----:B------:R-:W-:Y:S02]  /*2080*/  ULOP3.LUT UR13, UR16, 0x30, UR13, 0xf8, !UPT ;  /* 0x00000030100d7892 */ /* 0x000fe4000f8ef80d */
[----:B------:R-:W-:Y:S02]  /*2090*/  ULOP3.LUT UR32, UR33, 0x30, UR32, 0xf8, !UPT ;  /* 0x0000003021207892 */ /* 0x000fe4000f8ef820 */
[----:B------:R-:W-:-:S02]  /*20a0*/  ULOP3.LUT UR28, UR29, 0x30, UR28, 0xf8, !UPT ;  /* 0x000000301d1c7892 */ /* 0x000fc4000f8ef81c */
[----:B------:R-:W-:Y:S02]  /*20b0*/  ULOP3.LUT UR17, UR25, 0x30, UR17, 0xf8, !UPT ;  /* 0x0000003019117892 */ /* 0x000fe4000f8ef811 */
[----:B------:R-:W-:Y:S02]  /*20c0*/  ULOP3.LUT UR18, UR18, 0x3fc0, URZ, 0xc0, !UPT ;  /* 0x00003fc012127892 */ /* 0x000fe4000f8ec0ff */
[----:B------:R-:W-:Y:S02]  /*20d0*/  ULOP3.LUT UR19, UR19, 0x3fc0, URZ, 0xc0, !UPT ;  /* 0x00003fc013137892 */ /* 0x000fe4000f8ec0ff */
[----:B------:R-:W-:Y:S02]  /*20e0*/  ULOP3.LUT UR20, UR20, 0x3fc0, URZ, 0xc0, !UPT ;  /* 0x00003fc014147892 */ /* 0x000fe4000f8ec0ff */
[----:B------:R-:W-:Y:S02]  /*20f0*/  ULOP3.LUT UR24, UR24, 0x3fc0, URZ, 0xc0, !UPT ;  /* 0x00003fc018187892 */ /* 0x000fe4000f8ec0ff */
[----:B------:R-:W-:-:S02]  /*2100*/  ULOP3.LUT UR27, UR34, 0xffff, UR27, 0xc8, !UPT ;  /* 0x0000ffff221b7892 */ /* 0x000fc4000f8ec81b */
[----:B------:R-:W-:Y:S02]  /*2110*/  ULOP3.LUT UR51, UR32, UR38, URZ, 0xfc, !UPT ;  /* 0x0000002620337292 */ /* 0x000fe4000f8efcff */
[----:B------:R-:W-:Y:S02]  /*2120*/  ULOP3.LUT UR45, UR28, UR38, URZ, 0xfc, !UPT ;  /* 0x000000261c2d7292 */ /* 0x000fe4000f8efcff */
[----:B------:R-:W-:Y:S02]  /*2130*/  ULOP3.LUT UR41, UR17, UR38, URZ, 0xfc, !UPT ;  /* 0x0000002611297292 */ /* 0x000fe4000f8efcff */
[----:B------:R-:W-:Y:S02]  /*2140*/  ULOP3.LUT UR39, UR13, UR38, URZ, 0xfc, !UPT ;  /* 0x000000260d277292 */ /* 0x000fe4000f8efcff */
[----:B------:R-:W-:Y:S02]  /*2150*/  UISETP.NE.AND UP0, UPT, UR23, URZ, UPT ;  /* 0x000000ff1700728c */ /* 0x000fe4000bf05270 */
[----:B------:R-:W-:-:S02]  /*2160*/  UIADD3 UR26, UPT, UPT, UR12, 0x50, URZ ;  /* 0x000000500c1a7890 */ /* 0x000fc4000fffe0ff */
[----:B------:R-:W-:Y:S02]  /*2170*/  ULOP3.LUT UR18, UR18, 0x10000, URZ, 0xfc, !UPT ;  /* 0x0001000012127892 */ /* 0x000fe4000f8efcff */
[----:B------:R-:W-:Y:S02]  /*2180*/  ULOP3.LUT UR19, UR19, 0x10000, URZ, 0xfc, !UPT ;  /* 0x0001000013137892 */ /* 0x000fe4000f8efcff */
[----:B------:R-:W-:Y:S02]  /*2190*/  ULOP3.LUT UR20, UR20, 0x10000, URZ, 0xfc, !UPT ;  /* 0x0001000014147892 */ /* 0x000fe4000f8efcff */
[----:B------:R-:W-:Y:S02]  /*21a0*/  ULOP3.LUT UR24, UR24, 0x10000, URZ, 0xfc, !UPT ;  /* 0x0001000018187892 */ /* 0x000fe4000f8efcff */
[----:B------:R-:W-:Y:S01]  /*21b0*/  UISETP.NE.AND UP1, UPT, UR23, URZ, UPT ;  /* 0x000000ff1700728c */ /* 0x000fe2000bf25270 */
[----:B------:R-:W-:Y:S01]  /*21c0*/  UMOV UR13, 0x1 ;  /* 0x00000001000d7882 */ /* 0x000fe20000000000 */
[----:B------:R-:W-:Y:S01]  /*21d0*/  UMOV UR34, URZ ;  /* 0x000000ff00227c82 */ /* 0x000fe20008000000 */
[----:B------:R-:W-:Y:S01]  /*21e0*/  UMOV UR33, URZ ;  /* 0x000000ff00217c82 */ /* 0x000fe20008000000 */
[----:B------:R-:W-:Y:S01]  /*21f0*/  UMOV UR50, URZ ;  /* 0x000000ff00327c82 */ /* 0x000fe20008000000 */
[----:B------:R-:W-:Y:S01]  /*2200*/  UMOV UR44, URZ ;  /* 0x000000ff002c7c82 */ /* 0x000fe20008000000 */
[----:B------:R-:W-:Y:S01]  /*2210*/  UMOV UR40, URZ ;  /* 0x000000ff00287c82 */ /* 0x000fe20008000000 */
[----:B------:R-:W-:-:S05]  /*2220*/  UMOV UR38, URZ ;  /* 0x000000ff00267c82 */ /* 0x000fca0008000000 */
.L_x_46:
[----:B------:R-:W-:Y:S01]  /*2230*/  PLOP3.LUT P0, PT, PT, PT, UP0, 0x80, 0x8 ;  /* 0x000000000008781c */ /* 0x000fe20003f0f008 */
[----:B--2---:R-:W-:Y:S01]  /*2240*/  @!UP0 USHF.L.U32 UR17, UR34, 0x1f, URZ ;  /* 0x0000001f22118899 */ /* 0x004fe200080006ff */
[----:B----4-:R-:W-:Y:S01]  /*2250*/  PLOP3.LUT P3, PT, PT, PT, PT, 0x80, 0x8 ;  /* 0x000000000008781c */ /* 0x010fe20003f6f070 */
[----:B------:R-:W-:Y:S01]  /*2260*/  @!UP0 ULEA UR25, UR33, UR12, 0x3 ;  /* 0x0000000c21198291 */ /* 0x000fe2000f8e18ff */
[----:B------:R-:W-:Y:S01]  /*2270*/  PLOP3.LUT P2, PT, PT, PT, PT, 0x8, 0x80 ;  /* 0x000000000080781c */ /* 0x000fe20003f4e170 */
[----:B------:R-:W-:Y:S02]  /*2280*/  @!UP0 USHF.L.U32 UR16, UR13, 0x1f, URZ ;  /* 0x0000001f0d108899 */ /* 0x000fe400080006ff */
[----:B------:R-:W-:Y:S01]  /*2290*/  IMAD.U32 R2, RZ, RZ, UR17 ;  /* 0x00000011ff027e24 */ /* 0x000fe2000f8e00ff */
[----:B------:R-:W-:Y:S02]  /*22a0*/  ULOP3.LUT UR35, UR13, 0x1, URZ, 0x3c, !UPT ;  /* 0x000000010d237892 */ /* 0x000fe4000f8e3cff */
[----:B------:R-:W-:Y:S01]  /*22b0*/  UPLOP3.LUT UP4, UPT, UPT, UPT, UPT, 0x40, 0x4 ;  /* 0x000000000004789c */ /* 0x000fe20003f8e870 */
[----:B------:R-:W-:Y:S01]  /*22c0*/  IMAD.U32 R0, RZ, RZ, UR16 ;  /* 0x00000010ff007e24 */ /* 0x000fe2000f8e00ff */
[----:B------:R-:W-:-:S02]  /*22d0*/  UIMAD UR17, UR35, 0xd0, UR36 ;  /* 0x000000d0231178a4 */ /* 0x000fc4000f8e0224 */
[----:B------:R1:W2:Y:S01]  /*22e0*/  @!P0 SYNCS.PHASECHK.TRANS64.TRYWAIT P3, [UR25], R2 ;  /* 0x00000002ff0085a7 */ /* 0x0002a20008061119 */
[----:B------:R-:W3:Y:S02]  /*22f0*/  @!P0 SYNCS.PHASECHK.TRANS64.TRYWAIT P1, [UR12+0x58], R0 ;  /* 0x00005800ff0085a7 */ /* 0x000ee4000802110c */
[----:B---3--:R-:W-:-:S13]  /*2300*/  @!P0 PLOP3.LUT P2, PT, P1, PT, PT, 0x8, 0x80 ;  /* 0x000000000080881c */ /* 0x008fda0000f4e170 */
[----:B-12---:R-:W-:Y:S05]  /*2310*/  @!P2 BRA `(.L_x_38) ;  /* 0x000000000010a947 */ /* 0x006fea0003800000 */
[----:B------:R-:W-:-:S06]  /*2320*/  USHF.L.U32 UR13, UR13, 0x1f, URZ ;  /* 0x0000001f0d0d7899 */ /* 0x000fcc00080006ff */
[----:B------:R-:W-:-:S04]  /*2330*/  MOV R0, UR13 ;  /* 0x0000000d00007c02 */ /* 0x000fc80008000f00 */
[----:B------:R-:W1:Y:S02]  /*2340*/  SYNCS.PHASECHK.TRANS64.TRYWAIT P0, [UR12+0x58], R0 ;  /* 0x00005800ff0075a7 */ /* 0x000e64000800110c */
[----:B-1----:R-:W-:Y:S05]  /*2350*/  @!P0 BRA `(.L_x_39) ;  /* 0x0000003400508947 */ /* 0x002fea0003800000 */
.L_x_38:
[----:B------:R-:W-:Y:S01]  /*2360*/  UMOV UR29, URZ ;  /* 0x000000ff001d7c82 */ /* 0x000fe20008000000 */
.L_x_43:
[----:B--234-:R-:W-:Y:S05]  /*2370*/  BRA.U UP0, `(.L_x_40) ;  /* 0x0000000100d07547 */ /* 0x01cfea000b800000 */
[----:B------:R-:W-:Y:S02]  /*2380*/  USHF.L.U32 UR25, UR33, 0xa, URZ ;  /* 0x0000000a21197899 */ /* 0x000fe400080006ff */
[----:B------:R-:W-:Y:S02]  /*2390*/  ULEA UR66, UR33, UR19, 0x6 ;  /* 0x0000001321427291 */ /* 0x000fe4000f8e30ff */
[----:B------:R-:W-:Y:S02]  /*23a0*/  UIADD3 UR16, UPT, UPT, UR25, 0x6, URZ ;  /* 0x0000000619107890 */ /* 0x000fe4000fffe0ff */
[----:B------:R-:W-:Y:S02]  /*23b0*/  ULEA UR62, UR33, UR18, 0x7 ;  /* 0x00000012213e7291 */ /* 0x000fe4000f8e38ff */
[----:B------:R-:W-:Y:S02]  /*23c0*/  ULEA UR13, UR33, UR12, 0x3 ;  /* 0x0000000c210d7291 */ /* 0x000fe4000f8e18ff */
[----:B------:R-:W-:Y:S02]  /*23d0*/  UIADD3 UR32, UPT, UPT, UR16, UR24, URZ ;  /* 0x0000001810207290 */ /* 0x000fe4000fffe0ff */
[----:B------:R-:W-:Y:S02]  /*23e0*/  UIADD3 UR64, UPT, UPT, UR66, 0x20, URZ ;  /* 0x0000002042407890 */ /* 0x000fe4000fffe0ff */
[----:B------:R-:W-:Y:S02]  /*23f0*/  UIADD3 UR60, UPT, UPT, UR62, 0x40, URZ ;  /* 0x000000403e3c7890 */ /* 0x000fe4000fffe0ff */
[----:B------:R-:W-:Y:S02]  /*2400*/  UIADD3 UR58, UPT, UPT, UR62, 0x20, URZ ;  /* 0x000000203e3a7890 */ /* 0x000fe4000fffe0ff */
[----:B------:R-:W-:Y:S02]  /*2410*/  UIADD3 UR56, UPT, UPT, UR62, 0x60, URZ ;  /* 0x000000603e387890 */ /* 0x000fe4000fffe0ff */
[----:B------:R-:W-:Y:S02]  /*2420*/  UIADD3 UR54, UPT, UPT, UR25, UR24, URZ ;  /* 0x0000001819367290 */ /* 0x000fe4000fffe0ff */
[----:B------:R-:W-:Y:S02]  /*2430*/  UIADD3 UR52, UPT, UPT, UR25, UR20, URZ ;  /* 0x0000001419347290 */ /* 0x000fe4000fffe0ff */
[----:B------:R-:W-:Y:S02]  /*2440*/  UIADD3 UR48, UPT, UPT, UR24, 0x2, UR25 ;  /* 0x0000000218307890 */ /* 0x000fe4000fffe019 */
[----:B------:R-:W-:Y:S02]  /*2450*/  UIADD3 UR46, UPT, UPT, UR20, 0x2, UR25 ;  /* 0x00000002142e7890 */ /* 0x000fe4000fffe019 */
[----:B------:R-:W-:Y:S02]  /*2460*/  UIADD3 UR42, UPT, UPT, UR24, 0x4, UR25 ;  /* 0x00000004182a7890 */ /* 0x000fe4000fffe019 */
[----:B------:R-:W-:Y:S02]  /*2470*/  UIADD3 UR68, UPT, UPT, UR20, 0x4, UR25 ;  /* 0x0000000414447890 */ /* 0x000fe4000fffe019 */
[----:B------:R-:W-:Y:S02]  /*2480*/  UIADD3 UR28, UPT, UPT, UR13, 0x28, URZ ;  /* 0x000000280d1c7890 */ /* 0x000fe4000fffe0ff */
[----:B------:R-:W-:Y:S01]  /*2490*/  UIADD3 UR16, UPT, UPT, UR16, UR20, URZ ;  /* 0x0000001410107290 */ /* 0x000fe2000fffe0ff */
[----:B------:R-:W-:Y:S01]  /*24a0*/  UMOV UR67, 0x4008 ;  /* 0x0000400800437882 */ /* 0x000fe20000000000 */
        /* <DEDUP_REMOVED lines=11> */
[----:B------:R-:W-:Y:S05]  /*2560*/  @P3 BRA `(.L_x_41) ;  /* 0x0000000000103947 */ /* 0x000fea0003800000 */
[----:B------:R-:W-:Y:S06]  /*2570*/  USHF.L.U32 UR25, UR34, 0x1f, URZ ;  /* 0x0000001f22197899 */ /* 0x000fec00080006ff */
[----:B-1----:R-:W-:Y:S04]  /*2580*/  MOV R0, UR25 ;  /* 0x0000001900007c02 */ /* 0x002fe80008000f00 */
[----:B------:R-:W1:Y:S02]  /*2590*/  SYNCS.PHASECHK.TRANS64.TRYWAIT P0, [UR13], R0 ;  /* 0x00000000ff0075a7 */ /* 0x000e64000800110d */
[----:B-1----:R-:W-:Y:S05]  /*25a0*/  @!P0 BRA `(.L_x_42) ;  /* 0x0000003000dc8947 */ /* 0x002fea0003800000 */
.L_x_41:
[----:B------:R2:W-:Y:S01]  /*25b0*/  UTCCP.T.S.2CTA.4x32dp128bit tmem[UR36+0x1d0], gdesc[UR66] ;  /* 0x0001d042240079e7 */ /* 0x0005e20009300000 */
[----:B------:R2:W-:Y:S01]  /*25c0*/  UTCCP.T.S.2CTA.4x32dp128bit tmem[UR36+0x1d4], gdesc[UR64] ;  /* 0x0001d440240079e7 */ /* 0x0005e20009300000 */
[----:B------:R2:W-:Y:S01]  /*25d0*/  UTCCP.T.S.2CTA.4x32dp128bit tmem[UR36+0x1e0], gdesc[UR62] ;  /* 0x0001e03e240079e7 */ /* 0x0005e20009300000 */
[----:B------:R2:W-:Y:S01]  /*25e0*/  UTCCP.T.S.2CTA.4x32dp128bit tmem[UR36+0x1e4], gdesc[UR60] ;  /* 0x0001e43c240079e7 */ /* 0x0005e20009300000 */
[----:B------:R2:W-:Y:S01]  /*25f0*/  UTCCP.T.S.2CTA.4x32dp128bit tmem[UR36+0x1e8], gdesc[UR58] ;  /* 0x0001e83a240079e7 */ /* 0x0005e20009300000 */
[----:B------:R2:W-:Y:S01]  /*2600*/  UTCCP.T.S.2CTA.4x32dp128bit tmem[UR36+0x1ec], gdesc[UR56] ;  /* 0x0001ec38240079e7 */ /* 0x0005e20009300000 */
[----:B------:R2:W-:Y:S01]  /*2610*/  UTCOMMA.2CTA gdesc[UR52], gdesc[UR54], tmem[UR17], tmem[UR50], idesc[UR51], tmem[UR10], UP4 ;  /* 0xc00a3236340075ea */ /* 0x0005e2000a200011 */
[----:B------:R-:W-:Y:S01]  /*2620*/  UPLOP3.LUT UP4, UPT, UPT, UPT, UPT, 0x80, 0x8 ;  /* 0x000000000008789c */ /* 0x000fe20003f8f070 */
[----:B------:R2:W-:Y:S01]  /*2630*/  UTCOMMA.2CTA gdesc[UR46], gdesc[UR48], tmem[UR17], tmem[UR44], idesc[UR45], tmem[UR6], UPT ;  /* 0xc0062c302e0075ea */ /* 0x0005e2000ba00011 */
[----:B------:R2:W-:Y:S01]  /*2640*/  UTCOMMA.2CTA gdesc[UR68], gdesc[UR42], tmem[UR17], tmem[UR40], idesc[UR41], tmem[UR8], UPT ;  /* 0xc008282a440075ea */ /* 0x0005e2000ba00011 */
[----:B------:R-:W-:Y:S01]  /*2650*/  UMOV UR70, UR32 ;  /* 0x0000002000467c82 */ /* 0x000fe20008000000 */
[----:B------:R-:W-:Y:S01]  /*2660*/  UMOV UR71, 0x40004040 ;  /* 0x4000404000477882 */ /* 0x000fe20000000000 */
[----:B------:R-:W-:Y:S01]  /*2670*/  UMOV UR72, UR16 ;  /* 0x0000001000487c82 */ /* 0x000fe20008000000 */
[----:B------:R-:W-:Y:S02]  /*2680*/  UMOV UR73, 0x40004040 ;  /* 0x4000404000497882 */ /* 0x000fe40000000000 */
[----:B------:R2:W-:Y:S01]  /*2690*/  UTCOMMA.2CTA gdesc[UR72], gdesc[UR70], tmem[UR17], tmem[UR38], idesc[UR39], tmem[UR4], UPT ;  /* 0xc0042646480075ea */ /* 0x0005e2000ba00011 */
[----:B------:R2:W-:Y:S01]  /*26a0*/  UTCBAR.2CTA.MULTICAST [UR28], URZ, UR27 ;  /* 0x000000ff1c0073e9 */ /* 0x0005e2000820081b */
[----:B------:R-:W-:Y:S01]  /*26b0*/  NOP ;  /* 0x0000000000007918 */ /* 0x000fe20000000000 */
.L_x_40:
[----:B------:R-:W-:Y:S01]  /*26c0*/  UIADD3 UR33, UPT, UPT, UR33, 0x1, URZ ;  /* 0x0000000121217890 */ /* 0x000fe2000fffe0ff */
[----:B------:R-:W-:Y:S01]  /*26d0*/  PLOP3.LUT P3, PT, PT, PT, PT, 0x80, 0x8 ;  /* 0x000000000008781c */ /* 0x000fe20003f6f070 */
[----:B------:R-:W-:Y:S02]  /*26e0*/  UISETP.GT.U32.AND UP3, UPT, UR29, 0xe, UPT ;  /* 0x0000000e1d00788c */ /* 0x000fe4000bf64070 */
[----:B------:R-:W-:Y:S02]  /*26f0*/  UISETP.NE.AND UP2, UPT, UR33, 0x5, UPT ;  /* 0x000000052100788c */ /* 0x000fe4000bf45270 */
[----:B------:R-:W-:Y:S02]  /*2700*/  UISETP.NE.OR UP3, UPT, UR23, URZ, UP3 ;  /* 0x000000ff1700728c */ /* 0x000fe40009f65670 */
[----:B------:R-:W-:Y:S02]  /*2710*/  USEL UR13, URZ, 0x1, UP2 ;  /* 0x00000001ff0d7887 */ /* 0x000fe40009000000 */
[----:B------:R-:W-:Y:S02]  /*2720*/  USEL UR33, UR33, URZ, UP2 ;  /* 0x000000ff21217287 */ /* 0x000fe40009000000 */
[----:B------:R-:W-:Y:S01]  /*2730*/  ULOP3.LUT UR34, UR34, UR13, URZ, 0x3c, !UPT ;  /* 0x0000000d22227292 */ /* 0x000fe2000f8e3cff */
[----:B------:R-:W-:Y:S01]  /*2740*/  PLOP3.LUT P0, PT, PT, PT, UP3, 0x80, 0x8 ;  /* 0x000000000008781c */ /* 0x000fe20003f0f038 */
[----:B------:R-:W-:Y:S03]  /*2750*/  UIADD3 UR29, UPT, UPT, UR29, 0x1, URZ ;  /* 0x000000011d1d7890 */ /* 0x000fe6000fffe0ff */
[----:B------:R-:W-:Y:S02]  /*2760*/  @!UP3 USHF.L.U32 UR13, UR34, 0x1f, URZ ;  /* 0x0000001f220db899 */ /* 0x000fe400080006ff */
[----:B------:R-:W-:Y:S02]  /*2770*/  @!UP3 ULEA UR16, UR33, UR12, 0x3 ;  /* 0x0000000c2110b291 */ /* 0x000fe4000f8e18ff */
[----:B------:R-:W-:Y:S02]  /*2780*/  UISETP.NE.AND UP2, UPT, UR29, 0x10, UPT ;  /* 0x000000101d00788c */ /* 0x000fe4000bf45270 */
[----:B-1----:R-:W-:Y:S05]  /*2790*/  IMAD.U32 R0, RZ, RZ, UR13 ;  /* 0x0000000dff007e24 */ /* 0x002fea000f8e00ff */
[----:B------:R3:W4:Y:S02]  /*27a0*/  @!P0 SYNCS.PHASECHK.TRANS64.TRYWAIT P3, [UR16], R0 ;  /* 0x00000000ff0085a7 */ /* 0x0007240008061110 */
[----:B------:R-:W-:Y:S05]  /*27b0*/  BRA.U UP2, `(.L_x_43) ;  /* 0xfffffff902ec7547 */ /* 0x000fea000b83ffff */
[----:B------:R-:W-:Y:S02]  /*27c0*/  LEA R2, R5, UR12, 0x3 ;  /* 0x0000000c05027c11 */ /* 0x000fe4000f8e18ff */
[----:B------:R-:W-:Y:S01]  /*27d0*/  SHF.L.U32 R3, R4, 0x1f, RZ ;  /* 0x0000001f04037819 */ /* 0x000fe200000006ff */
[----:B------:R-:W-:Y:S06]  /*27e0*/  BRA.U UP1, `(.L_x_44) ;  /* 0x0000000101187547 */ /* 0x000fec000b800000 */
[----:B------:R-:W-:-:S06]  /*27f0*/  USHF.L.U32 UR13, UR35, 0x1f, URZ ;  /* 0x0000001f230d7899 */ /* 0x000fcc00080006ff */
[----:B---3--:R-:W-:Y:S01]  /*2800*/  MOV R0, UR13 ;  /* 0x0000000d00007c02 */ /* 0x008fe20008000f00 */
[----:B------:R-:W-:Y:S02]  /*2810*/  UMOV UR13, 0x3 ;  /* 0x00000003000d7882 */ /* 0x000fe40000000000 */
[----:B------:R1:W-:Y:S01]  /*2820*/  UTCBAR.2CTA.MULTICAST [UR26], URZ, UR13 ;  /* 0x000000ff1a0073e9 */ /* 0x0003e2000820080d */
[----:B------:R1:W-:Y:S01]  /*2830*/  SYNCS.PHASECHK.TRANS64.TRYWAIT PT, [UR12+0x58], R0 ;  /* 0x00005800ff0075a7 */ /* 0x0003e200080e110c */
[----:B------:R-:W-:Y:S02]  /*2840*/  NOP ;  /* 0x0000000000007918 */ /* 0x000fe40000000000 */
.L_x_44:
[----:B------:R-:W5:Y:S02]  /*2850*/  SYNCS.PHASECHK.TRANS64.TRYWAIT P0, [R2+URZ+0x60], R3 ;  /* 0x00006003020075a7 */ /* 0x000f6400080011ff */
[----:B-----5:R-:W-:Y:S05]  /*2860*/  @!P0 BRA `(.L_x_45) ;  /* 0x00000030004c8947 */ /* 0x020fea0003800000 */
.L_x_104:
[C---:B-1-3--:R-:W-:Y:S01]  /*2870*/  LEA R0, R5.reuse, UR12, 0x4 ;  /* 0x0000000c05007c11 */ /* 0x04afe2000f8e20ff */
[----:B------:R-:W-:Y:S01]  /*2880*/  VIADD R5, R5, 0x1 ;  /* 0x0000000105057836 */ /* 0x000fe20000000000 */
[----:B------:R-:W-:Y:S01]  /*2890*/  UMOV UR13, UR35 ;  /* 0x00000023000d7c82 */ /* 0x000fe20008000000 */
[----:B------:R-:W-:-:S03]  /*28a0*/  IMAD.MOV.U32 R3, RZ, RZ, 0x1 ;  /* 0x00000001ff037424 */ /* 0x000fc600078e00ff */
[----:B------:R-:W1:Y:S01]  /*28b0*/  LDS R0, [R0+0x3201c] ;  /* 0x03201c0000007984 */ /* 0x000e620000000800 */
[C---:B------:R-:W-:Y:S01]  /*28c0*/  ISETP.NE.AND P1, PT, R5.reuse, 0x2, PT ;  /* 0x000000020500780c */ /* 0x040fe20003f25270 */
[----:B------:R3:W-:Y:S06]  /*28d0*/  MEMBAR.ALL.CTA ;  /* 0x0000000000007992 */ /* 0x0007ec0000008000 */
[----:B---3--:R-:W3:Y:S01]  /*28e0*/  FENCE.VIEW.ASYNC.S ;  /* 0x00000000000073c6 */ /* 0x008ee20000000000 */
[----:B------:R-:W-:Y:S01]  /*28f0*/  SEL R5, R5, RZ, P1 ;  /* 0x000000ff05057207 */ /* 0x000fe20000800000 */
[----:B---3--:R3:W-:Y:S01]  /*2900*/  SYNCS.ARRIVE.TRANS64.ART0 RZ, [R2+URZ+0x70], R3 ;  /* 0x0000700302ff79a7 */ /* 0x0087e200085000ff */
[----:B-1----:R-:W-:-:S02]  /*2910*/  ISETP.NE.AND P0, PT, R0, 0x1, PT ;  /* 0x000000010000780c */ /* 0x002fc40003f05270 */
[----:B---3--:R-:W-:-:S04]  /*2920*/  SEL R3, RZ, 0x1, P1 ;  /* 0x00000001ff037807 */ /* 0x008fc80000800000 */
[----:B------:R-:W-:-:S07]  /*2930*/  LOP3.LUT R4, R4, R3, RZ, 0x3c, !PT ;  /* 0x0000000304047212 */ /* 0x000fce00078e3cff */
[----:B------:R-:W-:Y:S05]  /*2940*/  @!P0 BRA `(.L_x_46) ;  /* 0xfffffff800388947 */ /* 0x000fea000383ffff */
.L_x_37:
[----:B------:R-:W-:-:S09]  /*2950*/  UISETP.NE.AND UP0, UPT, UR15, URZ, UPT ;  /* 0x000000ff0f00728c */ /* 0x000fd2000bf05270 */
[----:B------:R-:W-:Y:S05]  /*2960*/  BRA.U UP0, `(.L_x_47) ;  /* 0x00000001006c7547 */ /* 0x000fea000b800000 */
[----:B------:R-:W-:Y:S01]  /*2970*/  USHF.L.U32 UR35, UR35, 0x1f, URZ ;  /* 0x0000001f23237899 */ /* 0x000fe200080006ff */
[----:B------:R-:W-:-:S05]  /*2980*/  MOV R0, UR12 ;  /* 0x0000000c00007c02 */ /* 0x000fca0008000f00 */
[----:B------:R-:W-:Y:S02]  /*2990*/  MOV R2, UR35 ;  /* 0x0000002300027c02 */ /* 0x000fe40008000f00 */
[----:B------:R-:W-:-:S04]  /*29a0*/  MOV R3, UR35 ;  /* 0x0000002300037c02 */ /* 0x000fc80008000f00 */
[----:B------:R3:W1:Y:S03]  /*29b0*/  SYNCS.PHASECHK.TRANS64.TRYWAIT P0, [R0+URZ+0x58], R3 ;  /* 0x00005803000075a7 */ /* 0x00066600080011ff */
[----:B-1----:R-:W-:Y:S05]  /*29c0*/  @!P0 NANOSLEEP.SYNCS 0x989680 ;  /* 0x009896800000895d */ /* 0x002fea0003900000 */
[----:B------:R-:W1:Y:S02]  /*29d0*/  @!P0 SYNCS.PHASECHK.TRANS64 P0, [R0+URZ+0x58], R3 ;  /* 0x00005803000085a7 */ /* 0x000e6400080010ff */
[----:B-1----:R-:W-:Y:S05]  /*29e0*/  @P0 BRA `(.L_x_47) ;  /* 0x00000000004c0947 */ /* 0x002fea0003800000 */
.L_x_48:
[----:B-1----:R1:W2:Y:S02]  /*29f0*/  SYNCS.PHASECHK.TRANS64.TRYWAIT P0, [R0+URZ+0x58], R3 ;  /* 0x00005803000075a7 */ /* 0x0022a400080011ff */
[----:B--2---:R-:W-:Y:S05]  /*2a00*/  @!P0 NANOSLEEP.SYNCS 0x989680 ;  /* 0x009896800000895d */ /* 0x004fea0003900000 */
[----:B------:R-:W2:Y:S02]  /*2a10*/  @!P0 SYNCS.PHASECHK.TRANS64 P0, [R0+URZ+0x58], R3 ;  /* 0x00005803000085a7 */ /* 0x000ea400080010ff */
[----:B--2---:R-:W-:Y:S05]  /*2a20*/  @!P0 BRA `(.L_x_48) ;  /* 0xfffffffc00f08947 */ /* 0x004fea000383ffff */
[----:B------:R-:W-:Y:S05]  /*2a30*/  BRA `(.L_x_47) ;  /* 0x0000000000387947 */ /* 0x000fea0003800000 */
.L_x_35:
[----:B------:R-:W-:-:S13]  /*2a40*/  ISETP.NE.AND P0, PT, R126, RZ, PT ;  /* 0x000000ff7e00720c */ /* 0x000fda0003f05270 */
[----:B------:R-:W-:Y:S05]  /*2a50*/  @P0 BRA `(.L_x_49) ;  /* 0x00000000002c0947 */ /* 0x000fea0003800000 */
[----:B------:R-:W4:Y:S01]  /*2a60*/  S2UR UR5, SR_CgaCtaId ;  /* 0x00000000000579c3 */ /* 0x000f220000008800 */
[----:B-1----:R-:W-:Y:S01]  /*2a70*/  UMOV UR6, 0x400 ;  /* 0x0000040000067882 */ /* 0x002fe20000000000 */
[----:B------:R-:W-:Y:S01]  /*2a80*/  UMOV UR4, 0x20 ;  /* 0x0000002000047882 */ /* 0x000fe20000000000 */
[----:B------:R-:W-:Y:S01]  /*2a90*/  ELECT P0, URZ, PT ;  /* 0x0000000000ff782f */ /* 0x000fe20003800000 */
[----:B----4-:R-:W-:Y:S02]  /*2aa0*/  ULEA UR5, UR5, UR6, 0x18 ;  /* 0x0000000605057291 */ /* 0x010fe4000f8ec0ff */
[----:B------:R-:W-:-:S04]  /*2ab0*/  UIADD3 UR6, UPT, UPT, -UR4, 0x100000, URZ ;  /* 0x0010000004067890 */ /* 0x000fc8000fffe1ff */
[----:B------:R-:W-:Y:S02]  /*2ac0*/  USHF.L.U32 UR7, UR6, 0xb, URZ ;  /* 0x0000000b06077899 */ /* 0x000fe400080006ff */
[----:B------:R-:W-:Y:S01]  /*2ad0*/  USHF.L.U32 UR6, UR6, 0x1, URZ ;  /* 0x0000000106067899 */ /* 0x000fe200080006ff */
[----:B------:R-:W1:Y:S11]  /*2ae0*/  FENCE.VIEW.ASYNC.S ;  /* 0x00000000000073c6 */ /* 0x000e760000000000 */
[----:B-1----:R4:W1:Y:S02]  /*2af0*/  SYNCS.EXCH.64 URZ, [UR5+0x80], UR6 ;  /* 0x0000800605ff75b2 */ /* 0x0028640008000100 */
[----:B----4-:R-:W-:Y:S01]  /*2b00*/  NOP ;  /* 0x0000000000007918 */ /* 0x010fe20000000000 */
.L_x_49:
[----:B------:R-:W-:Y:S01]  /*2b10*/  NOP ;  /* 0x0000000000007918 */ /* 0x000fe20000000000 */
.L_x_47:
[C---:B------:R-:W-:Y:S02]  /*2b20*/  ISETP.NE.AND P0, PT, R126.reuse, RZ, PT ;  /* 0x000000ff7e00720c */ /* 0x040fe40003f05270 */
[----:B------:R-:W-:-:S11]  /*2b30*/  ISETP.GT.AND P1, PT, R126, 0x3, PT ;  /* 0x000000037e00780c */ /* 0x000fd60003f24270 */
[----:B------:R-:W-:Y:S05]  /*2b40*/  @P0 BRA `(.L_x_50) ;  /* 0x00000000002c0947 */ /* 0x000fea0003800000 */
[----:B--2---:R-:W2:Y:S01]  /*2b50*/  S2UR UR5, SR_CgaCtaId ;  /* 0x00000000000579c3 */ /* 0x004ea20000008800 */
[----:B-1----:R-:W-:Y:S01]  /*2b60*/  UMOV UR6, 0x400 ;  /* 0x0000040000067882 */ /* 0x002fe20000000000 */
[----:B------:R-:W-:Y:S01]  /*2b70*/  UMOV UR4, 0x20 ;  /* 0x0000002000047882 */ /* 0x000fe20000000000 */
[----:B------:R-:W-:Y:S01]  /*2b80*/  ELECT P2, URZ, PT ;  /* 0x0000000000ff782f */ /* 0x000fe20003840000 */
[----:B--2---:R-:W-:Y:S02]  /*2b90*/  ULEA UR5, UR5, UR6, 0x18 ;  /* 0x0000000605057291 */ /* 0x004fe4000f8ec0ff */
[----:B------:R-:W-:-:S04]  /*2ba0*/  UIADD3 UR6, UPT, UPT, -UR4, 0x100000, URZ ;  /* 0x0010000004067890 */ /* 0x000fc8000fffe1ff */
[----:B------:R-:W-:Y:S02]  /*2bb0*/  USHF.L.U32 UR7, UR6, 0xb, URZ ;  /* 0x0000000b06077899 */ /* 0x000fe400080006ff */
[----:B------:R-:W-:Y:S01]  /*2bc0*/  USHF.L.U32 UR6, UR6, 0x1, URZ ;  /* 0x0000000106067899 */ /* 0x000fe200080006ff */
[----:B------:R-:W1:Y:S11]  /*2bd0*/  FENCE.VIEW.ASYNC.S ;  /* 0x00000000000073c6 */ /* 0x000e760000000000 */
[----:B-1----:R1:W2:Y:S01]  /*2be0*/  SYNCS.EXCH.64 URZ, [UR5+0x80], UR6 ;  /* 0x0000800605ff75b2 */ /* 0x0022a20008000100 */
[----:B------:R-:W-:Y:S01]  /*2bf0*/  NOP ;  /* 0x0000000000007918 */ /* 0x000fe20000000000 */
.L_x_50:
[----:B------:R-:W-:Y:S01]  /*2c00*/  NOP ;  /* 0x0000000000007918 */ /* 0x000fe20000000000 */
[----:B------:R-:W-:Y:S01]  /*2c10*/  @P1 NOP ;  /* 0x0000000000001918 */ /* 0x000fe20000000000 */
[----:B------:R-:W-:Y:S05]  /*2c20*/  @P1 BRA `(.L_x_51) ;  /* 0x0000002800441947 */ /* 0x000fea0003800000 */
[----:B------:R-:W-:Y:S05]  /*2c30*/  @P0 BRA `(.L_x_52) ;  /* 0x00000000002c0947 */ /* 0x000fea0003800000 */
[----:B-12---:R-:W1:Y:S01]  /*2c40*/  S2UR UR5, SR_CgaCtaId ;  /* 0x00000000000579c3 */ /* 0x006e620000008800 */
[----:B------:R-:W-:Y:S01]  /*2c50*/  UMOV UR6, 0x400 ;  /* 0x0000040000067882 */ /* 0x000fe20000000000 */
[----:B------:R-:W-:Y:S01]  /*2c60*/  UMOV UR4, 0x20 ;  /* 0x0000002000047882 */ /* 0x000fe20000000000 */
[----:B------:R-:W-:Y:S01]  /*2c70*/  ELECT P1, URZ, PT ;  /* 0x0000000000ff782f */ /* 0x000fe20003820000 */
[----:B-1----:R-:W-:Y:S02]  /*2c80*/  ULEA UR5, UR5, UR6, 0x18 ;  /* 0x0000000605057291 */ /* 0x002fe4000f8ec0ff */
[----:B------:R-:W-:-:S04]  /*2c90*/  UIADD3 UR6, UPT, UPT, -UR4, 0x100000, URZ ;  /* 0x0010000004067890 */ /* 0x000fc8000fffe1ff */
[----:B------:R-:W-:Y:S02]  /*2ca0*/  USHF.L.U32 UR7, UR6, 0xb, URZ ;  /* 0x0000000b06077899 */ /* 0x000fe400080006ff */
[----:B------:R-:W-:Y:S01]  /*2cb0*/  USHF.L.U32 UR6, UR6, 0x1, URZ ;  /* 0x0000000106067899 */ /* 0x000fe200080006ff */
[----:B------:R-:W1:Y:S11]  /*2cc0*/  FENCE.VIEW.ASYNC.S ;  /* 0x00000000000073c6 */ /* 0x000e760000000000 */
[----:B-1----:R1:W2:Y:S01]  /*2cd0*/  SYNCS.EXCH.64 URZ, [UR5+0x80], UR6 ;  /* 0x0000800605ff75b2 */ /* 0x0022a20008000100 */
[----:B------:R-:W-:Y:S01]  /*2ce0*/  NOP ;  /* 0x0000000000007918 */ /* 0x000fe20000000000 */
.L_x_52:
[----:B------:R-:W-:Y:S01]  /*2cf0*/  NOP ;  /* 0x0000000000007918 */ /* 0x000fe20000000000 */
[----:B------:R-:W-:Y:S05]  /*2d00*/  @P0 BRA `(.L_x_53) ;  /* 0x00000004008c0947 */ /* 0x000fea0003800000 */
[----:B------:R-:W5:Y:S01]  /*2d10*/  S2R R5, SR_CgaCtaId ;  /* 0x0000000000057919 */ /* 0x000f620000008800 */
[----:B-12---:R-:W-:Y:S01]  /*2d20*/  NOP ;  /* 0x0000000000007918 */ /* 0x006fe20000000000 */
[----:B---3--:R-:W-:Y:S02]  /*2d30*/  MOV R0, 0x40 ;  /* 0x0000004000007802 */ /* 0x008fe40000000f00 */
[----:B------:R-:W-:Y:S02]  /*2d40*/  MOV R4, 0x400 ;  /* 0x0000040000047802 */ /* 0x000fe40000000f00 */
[C---:B-----5:R-:W-:Y:S02]  /*2d50*/  LEA R0, R5.reuse, R0, 0x18 ;  /* 0x0000000005007211 */ /* 0x060fe400078ec0ff */
[----:B------:R-:W-:-:S04]  /*2d60*/  LEA R4, R5, R4, 0x18 ;  /* 0x0000000405047211 */ /* 0x000fc800078ec0ff */
[----:B------:R-:W1:Y:S02]  /*2d70*/  LDS.U8 R0, [R0] ;  /* 0x0000000000007984 */ /* 0x000e640000000000 */
[----:B-1----:R-:W-:-:S13]  /*2d80*/  ISETP.NE.AND P0, PT, R0, RZ, PT ;  /* 0x000000ff0000720c */ /* 0x002fda0003f05270 */
[----:B------:R-:W-:Y:S05]  /*2d90*/  @P0 BRA `(.L_x_54) ;  /* 0x0000000400500947 */ /* 0x000fea0003800000 */
[C---:B------:R-:W-:Y:S02]  /*2da0*/  LOP3.LUT R0, R5.reuse, 0x1, RZ, 0xc0, !PT ;  /* 0x0000000105007812 */ /* 0x040fe400078ec0ff */
[----:B------:R-:W-:Y:S02]  /*2db0*/  LOP3.LUT R10, R5, 0x1, RZ, 0x3c, !PT ;  /* 0x00000001050a7812 */ /* 0x000fe400078e3cff */
[----:B------:R-:W-:-:S13]  /*2dc0*/  ISETP.NE.U32.AND P1, PT, R0, 0x1, PT ;  /* 0x000000010000780c */ /* 0x000fda0003f25070 */
[----:B------:R-:W-:Y:S05]  /*2dd0*/  @!P1 BRA `(.L_x_55) ;  /* 0x0000000000c49947 */ /* 0x000fea0003800000 */
[----:B------:R-:W-:Y:S01]  /*2de0*/  ELECT P0, URZ, PT ;  /* 0x0000000000ff782f */ /* 0x000fe20003800000 */
[----:B------:R-:W-:-:S12]  /*2df0*/  BSSY B0, `(.L_x_55) ;  /* 0x000002f000007945 */ /* 0x000fd80003800000 */
[----:B------:R-:W-:Y:S05]  /*2e00*/  @!P0 BRA `(.L_x_56) ;  /* 0x0000000000b48947 */ /* 0x000fea0003800000 */
[----:B------:R-:W-:-:S05]  /*2e10*/  UMOV UR4, 0x10 ;  /* 0x0000001000047882 */ /* 0x000fca0000000000 */
[----:B------:R-:W-:Y:S04]  /*2e20*/  DEPBAR.LE SB1, 0x36 ;  /* 0x00009d800000791a */ /* 0x000fe80000000000 */
[----:B------:R-:W1:Y:S02]  /*2e30*/  UTCATOMSWS.2CTA.FIND_AND_SET.ALIGN UP0, UR4, UR4 ;  /* 0x00000004000475e3 */ /* 0x000e640008200800 */
[----:B-1----:R-:W-:Y:S01]  /*2e40*/  PLOP3.LUT P0, PT, PT, PT, UP0, 0x80, 0x8 ;  /* 0x000000000008781c */ /* 0x002fe20003f0f008 */
[----:B------:R-:W-:-:S03]  /*2e50*/  IMAD.U32 R13, RZ, RZ, UR4 ;  /* 0x00000004ff0d7e24 */ /* 0x000fc6000f8e00ff */
[----:B------:R-:W-:-:S04]  /*2e60*/  SEL R0, RZ, 0xffffffff, !P0 ;  /* 0xffffffffff007807 */ /* 0x000fc80004000000 */
[----:B------:R-:W-:-:S13]  /*2e70*/  ISETP.NE.AND P0, PT, R0, RZ, PT ;  /* 0x000000ff0000720c */ /* 0x000fda0003f05270 */
[----:B------:R-:W-:Y:S05]  /*2e80*/  @P0 BRA `(.L_x_57) ;  /* 0x0000000000240947 */ /* 0x000fea0003800000 */
.L_x_58:
[----:B------:R-:W-:Y:S05]  /*2e90*/  NANOSLEEP 0x64 ;  /* 0x000000640000795d */ /* 0x000fea0003800000 */
[----:B------:R-:W-:-:S05]  /*2ea0*/  UMOV UR4, 0x10 ;  /* 0x0000001000047882 */ /* 0x000fca0000000000 */
[----:B------:R-:W-:Y:S04]  /*2eb0*/  DEPBAR.LE SB1, 0x36 ;  /* 0x00009d800000791a */ /* 0x000fe80000000000 */
[----:B------:R-:W1:Y:S02]  /*2ec0*/  UTCATOMSWS.2CTA.FIND_AND_SET.ALIGN UP0, UR4, UR4 ;  /* 0x00000004000475e3 */ /* 0x000e640008200800 */
[----:B-1----:R-:W-:Y:S01]  /*2ed0*/  PLOP3.LUT P0, PT, PT, PT, UP0, 0x80, 0x8 ;  /* 0x000000000008781c */ /* 0x002fe20003f0f008 */
[----:B------:R-:W-:-:S03]  /*2ee0*/  IMAD.U32 R13, RZ, RZ, UR4 ;  /* 0x00000004ff0d7e24 */ /* 0x000fc6000f8e00ff */
[----:B------:R-:W-:-:S04]  /*2ef0*/  SEL R0, RZ, 0xffffffff, !P0 ;  /* 0xffffffffff007807 */ /* 0x000fc80004000000 */
[----:B------:R-:W-:-:S13]  /*2f00*/  ISETP.NE.AND P0, PT, R0, RZ, PT ;  /* 0x000000ff0000720c */ /* 0x000fda0003f05270 */
[----:B------:R-:W-:Y:S05]  /*2f10*/  @!P0 BRA `(.L_x_58) ;  /* 0xfffffffc00dc8947 */ /* 0x000fea000383ffff */
.L_x_57:
[----:B------:R-:W-:Y:S01]  /*2f20*/  MOV R0, 0x60 ;  /* 0x0000006000007802 */ /* 0x000fe20000000f00 */
[----:B------:R-:W-:Y:S02]  /*2f30*/  VIADD R7, R4, 0x88 ;  /* 0x0000008804077836 */ /* 0x000fe40000000000 */
[----:B------:R-:W-:Y:S01]  /*2f40*/  IMAD.MOV.U32 R8, RZ, RZ, 0x4 ;  /* 0x00000004ff087424 */ /* 0x000fe200078e00ff */
[----:B------:R-:W-:Y:S02]  /*2f50*/  LEA R11, R5, R0, 0x18 ;  /* 0x00000000050b7211 */ /* 0x000fe400078ec0ff */
[----:B------:R-:W-:-:S03]  /*2f60*/  MOV R0, 0x58 ;  /* 0x0000005800007802 */ /* 0x000fc60000000f00 */
[----:B------:R-:W1:Y:S01]  /*2f70*/  LDS R14, [R11] ;  /* 0x000000000b0e7984 */ /* 0x000e620000000800 */
[----:B------:R-:W-:Y:S01]  /*2f80*/  LEA R3, R5, R0, 0x18 ;  /* 0x0000000005037211 */ /* 0x000fe200078ec0ff */
[----:B-1----:R-:W-:-:S04]  /*2f90*/  IMAD.U32 R14, R14, -0x80000000, RZ ;  /* 0x800000000e0e7824 */ /* 0x002fc800078e00ff */
[----:B------:R-:W1:Y:S02]  /*2fa0*/  SYNCS.PHASECHK.TRANS64.TRYWAIT P0, [R3+URZ], R14 ;  /* 0x0000000e030075a7 */ /* 0x000e6400080011ff */
[----:B-1----:R-:W-:Y:S05]  /*2fb0*/  @P0 BRA `(.L_x_59) ;  /* 0x0000000000080947 */ /* 0x002fea0003800000 */
[----:B------:R-:W1:Y:S02]  /*2fc0*/  SYNCS.PHASECHK.TRANS64.TRYWAIT P0, [R3+URZ], R14 ;  /* 0x0000000e030075a7 */ /* 0x000e6400080011ff */
[----:B-1----:R-:W-:Y:S05]  /*2fd0*/  @!P0 BRA `(.L_x_60) ;  /* 0x00000028008c8947 */ /* 0x002fea0003800000 */
.L_x_59:
[C---:B-1----:R-:W-:Y:S01]  /*2fe0*/  PRMT R3, R10.reuse, 0x654, R3 ;  /* 0x000006540a037816 */ /* 0x042fe20000000003 */
[C---:B------:R-:W-:Y:S01]  /*2ff0*/  IMAD.SHL.U32 R9, R13.reuse, 0x20, RZ ;  /* 0x000000200d097824 */ /* 0x040fe200078e00ff */
[----:B------:R-:W-:Y:S01]  /*3000*/  PRMT R2, R10, 0x654, R7 ;  /* 0x000006540a027816 */ /* 0x000fe20000000007 */
[----:B------:R-:W-:Y:S01]  /*3010*/  IMAD.MOV.U32 R6, RZ, RZ, 0xffff ;  /* 0x0000ffffff067424 */ /* 0x000fe200078e00ff */
[----:B------:R1:W-:Y:S01]  /*3020*/  SYNCS.ARRIVE.TRANS64.RED RZ, [R3+URZ], R8 ;  /* 0x0000000803ff79a7 */ /* 0x0003e200080004ff */
[----:B------:R-:W-:Y:S01]  /*3030*/  IMAD.MOV.U32 R0, RZ, RZ, 0x1 ;  /* 0x00000001ff007424 */ /* 0x000fe200078e00ff */
[----:B------:R2:W-:Y:S01]  /*3040*/  STS [R4+0x88], R9 ;  /* 0x0000880904007388 */ /* 0x0005e20000000800 */
[----:B------:R-:W-:Y:S01]  /*3050*/  VIADD R7, R13, 0x10 ;  /* 0x000000100d077836 */ /* 0x000fe20000000000 */
[----:B------:R-:W-:Y:S02]  /*3060*/  SHF.L.U32 R6, R6, R13, RZ ;  /* 0x0000000d06067219 */ /* 0x000fe400000006ff */
[----:B------:R2:W-:Y:S02]  /*3070*/  STAS [R2.64], R13 ;  /* 0x0000000d02007dbd */ /* 0x0005e4000c0008ff */
[----:B------:R-:W-:-:S04]  /*3080*/  SHF.L.U32 R7, R0, R7, RZ ;  /* 0x0000000700077219 */ /* 0x000fc800000006ff */
[----:B------:R-:W-:Y:S02]  /*3090*/  LOP3.LUT R6, R7, R6, RZ, 0xfc, !PT ;  /* 0x0000000607067212 */ /* 0x000fe400078efcff */
[----:B-1----:R-:W-:-:S04]  /*30a0*/  MOV R8, 0x50 ;  /* 0x0000005000087802 */ /* 0x002fc80000000f00 */
[----:B------:R-:W-:-:S05]  /*30b0*/  LEA R7, R5, R8, 0x18 ;  /* 0x0000000805077211 */ /* 0x000fca00078ec0ff */
[----:B------:R2:W-:Y:S04]  /*30c0*/  ATOMS.OR RZ, [R7], R6 ;  /* 0x0000000607ff738c */ /* 0x0005e80003000000 */
[----:B------:R2:W-:Y:S02]  /*30d0*/  ATOMS.XOR RZ, [R11], R0 ;  /* 0x000000000bff738c */ /* 0x0005e40003800000 */
.L_x_56:
[----:B------:R-:W-:Y:S05]  /*30e0*/  BSYNC B0 ;  /* 0x0000000000007941 */ /* 0x000fea0003800000 */
.L_x_55:
[----:B------:R-:W-:Y:S05]  /*30f0*/  @P1 BRA `(.L_x_61) ;  /* 0x0000000000881947 */ /* 0x000fea0003800000 */
[----:B------:R-:W-:Y:S05]  /*3100*/  WARPSYNC.ALL ;  /* 0x0000000000007948 */ /* 0x000fea0003800000 */
[----:B------:R-:W-:Y:S01]  /*3110*/  NOP ;  /* 0x0000000000007918 */ /* 0x000fe20000000000 */
[----:B------:R-:W-:-:S13]  /*3120*/  ELECT P0, URZ, PT ;  /* 0x0000000000ff782f */ /* 0x000fda0003800000 */
[----:B------:R-:W-:Y:S05]  /*3130*/  @!P0 BRA `(.L_x_61) ;  /* 0x0000000000788947 */ /* 0x000fea0003800000 */
[----:B--2---:R-:W-:Y:S02]  /*3140*/  MOV R0, 0x60 ;  /* 0x0000006000007802 */ /* 0x004fe40000000f00 */
[----:B------:R-:W-:Y:S02]  /*3150*/  MOV R2, 0x58 ;  /* 0x0000005800027802 */ /* 0x000fe40000000f00 */
[C---:B------:R-:W-:Y:S02]  /*3160*/  LEA R7, R5.reuse, R0, 0x18 ;  /* 0x0000000005077211 */ /* 0x040fe400078ec0ff */
[----:B------:R-:W-:-:S03]  /*3170*/  LEA R3, R5, R2, 0x18 ;  /* 0x0000000205037211 */ /* 0x000fc600078ec0ff */
[----:B------:R-:W1:Y:S02]  /*3180*/  LDS R0, [R7] ;  /* 0x0000000007007984 */ /* 0x000e640000000800 */
[----:B-1----:R-:W-:-:S04]  /*3190*/  IMAD.U32 R8, R0, -0x80000000, RZ ;  /* 0x8000000000087824 */ /* 0x002fc800078e00ff */
[----:B------:R-:W1:Y:S02]  /*31a0*/  SYNCS.PHASECHK.TRANS64.TRYWAIT P0, [R3+URZ], R8 ;  /* 0x00000008030075a7 */ /* 0x000e6400080011ff */
[----:B-1----:R-:W-:Y:S05]  /*31b0*/  @P0 BRA `(.L_x_62) ;  /* 0x0000000000080947 */ /* 0x002fea0003800000 */
[----:B------:R-:W1:Y:S02]  /*31c0*/  SYNCS.PHASECHK.TRANS64.TRYWAIT P0, [R3+URZ], R8 ;  /* 0x00000008030075a7 */ /* 0x000e6400080011ff */
[----:B-1----:R-:W-:Y:S05]  /*31d0*/  @!P0 BRA `(.L_x_63) ;  /* 0x0000002800248947 */ /* 0x002fea0003800000 */
.L_x_62:
[----:B------:R-:W2:Y:S01]  /*31e0*/  LDS R13, [R4+0x88] ;  /* 0x00008800040d7984 */ /* 0x000ea20000000800 */
[----:B------:R-:W-:Y:S01]  /*31f0*/  IMAD.MOV.U32 R2, RZ, RZ, 0xffff ;  /* 0x0000ffffff027424 */ /* 0x000fe200078e00ff */
[----:B-1----:R-:W-:Y:S01]  /*3200*/  PRMT R3, R10, 0x654, R3 ;  /* 0x000006540a037816 */ /* 0x002fe20000000003 */
[----:B------:R-:W-:Y:S02]  /*3210*/  IMAD.MOV.U32 R0, RZ, RZ, 0x1 ;  /* 0x00000001ff007424 */ /* 0x000fe400078e00ff */
[C---:B--2---:R-:W-:Y:S01]  /*3220*/  IMAD.SHL.U32 R11, R13.reuse, 0x20, RZ ;  /* 0x000000200d0b7824 */ /* 0x044fe200078e00ff */
[----:B------:R-:W-:Y:S01]  /*3230*/  SHF.L.U32 R2, R2, R13, RZ ;  /* 0x0000000d02027219 */ /* 0x000fe200000006ff */
[----:B------:R-:W-:-:S03]  /*3240*/  VIADD R9, R13, 0x10 ;  /* 0x000000100d097836 */ /* 0x000fc60000000000 */
[----:B------:R1:W-:Y:S01]  /*3250*/  STS [R4+0x88], R11 ;  /* 0x0000880b04007388 */ /* 0x0003e20000000800 */
[----:B------:R-:W-:Y:S02]  /*3260*/  MOV R6, 0x50 ;  /* 0x0000005000067802 */ /* 0x000fe40000000f00 */
[----:B------:R-:W-:Y:S02]  /*3270*/  SHF.L.U32 R9, R0, R9, RZ ;  /* 0x0000000900097219 */ /* 0x000fe400000006ff */
[----:B------:R-:W-:Y:S02]  /*3280*/  LEA R5, R5, R6, 0x18 ;  /* 0x0000000605057211 */ /* 0x000fe400078ec0ff */
[----:B------:R-:W-:-:S05]  /*3290*/  LOP3.LUT R2, R9, R2, RZ, 0xfc, !PT ;  /* 0x0000000209027212 */ /* 0x000fca00078efcff */
[----:B------:R1:W-:Y:S01]  /*32a0*/  ATOMS.OR RZ, [R5], R2 ;  /* 0x0000000205ff738c */ /* 0x0003e20003000000 */
[----:B------:R1:W-:Y:S03]  /*32b0*/  SYNCS.ARRIVE.TRANS64.RED.A1T0 RZ, [R3+URZ], RZ ;  /* 0x000000ff03ff79a7 */ /* 0x0003e600081004ff */
[----:B------:R1:W-:Y:S01]  /*32c0*/  ATOMS.XOR RZ, [R7], R0 ;  /* 0x0000000007ff738c */ /* 0x0003e20003800000 */
[----:B------:R-:W-:Y:S05]  /*32d0*/  BRA `(.L_x_61) ;  /* 0x0000000000107947 */ /* 0x000fea0003800000 */
.L_x_54:
[----:B------:R-:W-:Y:S02]  /*32e0*/  MOV R3, 0xffffffff ;  /* 0xffffffff00037802 */ /* 0x000fe40000000f00 */
[----:B------:R-:W-:-:S03]  /*32f0*/  MOV R2, 0x3320 ;  /* 0x0000332000027802 */ /* 0x000fc60000000f00 */
[----:B------:R1:W-:Y:S04]  /*3300*/  STS [R4+0x88], R3 ;  /* 0x0000880304007388 */ /* 0x0003e80000000800 */
[----:B-1--4-:R-:W-:Y:S05]  /*3310*/  CALL.REL.NOINC `($__internal_1_$__cuda_sm10x_tcgen05_guardrail_trap_phase_invalid_during_alloc) ;  /* 0x0000002800507944 */ /* 0x012fea0003c00000 */
.L_x_61:
[----:B------:R-:W-:Y:S05]  /*3320*/  WARPSYNC.ALL ;  /* 0x0000000000007948 */ /* 0x000fea0003800000 */
[----:B------:R-:W-:Y:S01]  /*3330*/  NOP ;  /* 0x0000000000007918 */ /* 0x000fe20000000000 */
.L_x_53:
[----:B--2---:R-:W2:Y:S08]  /*3340*/  S2UR UR4, SR_CgaCtaId ;  /* 0x00000000000479c3 */ /* 0x004eb00000008800 */
[----:B-1----:R-:W-:Y:S01]  /*3350*/  BAR.SYNC.DEFER_BLOCKING 0x3, 0xa0 ;  /* 0x00c2800000007b1d */ /* 0x002fe20000010000 */
[----:B------:R-:W-:Y:S01]  /*3360*/  MOV R87, 0x400 ;  /* 0x0000040000577802 */ /* 0x000fe20000000f00 */
[----:B--2---:R-:W-:-:S05]  /*3370*/  IMAD.U32 R86, RZ, RZ, UR4 ;  /* 0x00000004ff567e24 */ /* 0x004fca000f8e00ff */
[----:B------:R-:W-:-:S05]  /*3380*/  LEA R87, R86, R87, 0x18 ;  /* 0x0000005756577211 */ /* 0x000fca00078ec0ff */
[----:B------:R1:W2:Y:S01]  /*3390*/  LDS R124, [R87+0x88] ;  /* 0x00008800577c7984 */ /* 0x0002a20000000800 */
[----:B------:R-:W5:Y:S02]  /*33a0*/  SYNCS.PHASECHK.TRANS64.TRYWAIT P0, [R87+URZ+0x60], RZ ;  /* 0x000060ff570075a7 */ /* 0x000f6400080011ff */
[----:B-12--5:R-:W-:Y:S05]  /*33b0*/  @!P0 BRA `(.L_x_64) ;  /* 0x0000002400c48947 */ /* 0x026fea0003800000 */
.L_x_107:
[----:B------:R-:W2:Y:S01]  /*33c0*/  LDS.128 R88, [R87+0x32010] ;  /* 0x0320100057587984 */ /* 0x000ea20000000c00 */
[----:B---3--:R-:W-:Y:S01]  /*33d0*/  HFMA2 R0, -RZ, RZ, 0, 5.9604644775390625e-08 ;  /* 0x00000001ff007431 */ /* 0x008fe200000001ff */
[----:B------:R3:W-:Y:S06]  /*33e0*/  MEMBAR.ALL.CTA ;  /* 0x0000000000007992 */ /* 0x0007ec0000008000 */
[----:B---3--:R-:W3:Y:S02]  /*33f0*/  FENCE.VIEW.ASYNC.S ;  /* 0x00000000000073c6 */ /* 0x008ee40000000000 */
[----:B---3--:R3:W-:Y:S01]  /*3400*/  SYNCS.ARRIVE.TRANS64.ART0 RZ, [R87+URZ+0x70], R0 ;  /* 0x0000700057ff79a7 */ /* 0x0087e200085000ff */
[----:B--2---:R-:W-:-:S13]  /*3410*/  ISETP.NE.AND P0, PT, R91, 0x1, PT ;  /* 0x000000015b00780c */ /* 0x004fda0003f05270 */
[----:B---3--:R-:W-:Y:S05]  /*3420*/  @P0 BRA `(.L_x_65) ;  /* 0x0000001c000c0947 */ /* 0x008fea0003800000 */
[----:B------:R-:W-:Y:S01]  /*3430*/  ISETP.NE.AND P0, PT, R86, UR22, PT ;  /* 0x0000001656007c0c */ /* 0x000fe2000bf05270 */
[----:B------:R-:W-:Y:S01]  /*3440*/  USHF.R.U32.HI UR5, URZ, 0x1, UR14 ;  /* 0x00000001ff057899 */ /* 0x000fe2000801160e */
[C---:B------:R-:W-:Y:S01]  /*3450*/  IMAD.SHL.U32 R4, R106.reuse, 0x40, RZ ;  /* 0x000000406a047824 */ /* 0x040fe200078e00ff */
[----:B------:R-:W-:Y:S01]  /*3460*/  SHF.R.U32.HI R3, RZ, 0x5, R106 ;  /* 0x00000005ff037819 */ /* 0x000fe2000001166a */
[----:B------:R-:W-:Y:S01]  /*3470*/  IMAD.SHL.U32 R2, R106, 0x80, RZ ;  /* 0x000000806a027824 */ /* 0x000fe200078e00ff */
[----:B------:R-:W-:Y:S01]  /*3480*/  ISETP.LT.AND P0, PT, R86, RZ, P0 ;  /* 0x000000ff5600720c */ /* 0x000fe20000701270 */
[----:B------:R-:W-:Y:S01]  /*3490*/  UIADD3 UR4, UPT, UPT, UR5, -0x1, URZ ;  /* 0xffffffff05047890 */ /* 0x000fe2000fffe0ff */
[----:B------:R-:W-:Y:S01]  /*34a0*/  LOP3.LUT R4, R4, 0x7c0, RZ, 0xc0, !PT ;  /* 0x000007c004047812 */ /* 0x000fe200078ec0ff */
[----:B------:R-:W-:Y:S01]  /*34b0*/  VIADD R104, R87, 0x58 ;  /* 0x0000005857687836 */ /* 0x000fe20000000000 */
[----:B------:R-:W-:Y:S01]  /*34c0*/  LOP3.LUT R2, R2, 0xf80, RZ, 0xc0, !PT ;  /* 0x00000f8002027812 */ /* 0x000fe200078ec0ff */
[----:B------:R-:W2:Y:S01]  /*34d0*/  S2R R105, SR_LANEID ;  /* 0x0000000000697919 */ /* 0x000ea20000000000 */
[----:B------:R-:W3:Y:S01]  /*34e0*/  S2UR UR7, SR_CgaCtaId ;  /* 0x00000000000779c3 */ /* 0x000ee20000008800 */
[----:B------:R-:W-:Y:S01]  /*34f0*/  IMAD.U32 R7, RZ, RZ, UR4 ;  /* 0x00000004ff077e24 */ /* 0x000fe2000f8e00ff */
[----:B------:R-:W1:Y:S01]  /*3500*/  LDCU.64 UR8, c[0x0][0x348] ;  /* 0x00006900ff0877ac */ /* 0x000e620008000a00 */
[----:B------:R-:W-:-:S02]  /*3510*/  IMAD R4, R3, 0x800, R4 ;  /* 0x0000080003047824 */ /* 0x000fc400078e0204 */
[----:B------:R-:W-:Y:S02]  /*3520*/  IMAD R2, R3, 0x1000, R2 ;  /* 0x0000100003027824 */ /* 0x000fe400078e0202 */
[----:B------:R-:W-:Y:S02]  /*3530*/  @!P0 IMAD R7, RZ, RZ, UR5 ;  /* 0x00000005ff078e24 */ /* 0x000fe4000f8e02ff */
[----:B------:R-:W-:Y:S02]  /*3540*/  IMAD.IADD R4, R87, 0x1, R4 ;  /* 0x0000000157047824 */ /* 0x000fe400078e0204 */
[----:B------:R-:W-:Y:S02]  /*3550*/  IMAD.IADD R7, R7, 0x1, R7 ;  /* 0x0000000107077824 */ /* 0x000fe400078e0207 */
[C---:B------:R-:W-:Y:S02]  /*3560*/  VIADD R5, R4.reuse, 0x4430 ;  /* 0x0000443004057836 */ /* 0x040fe40000000000 */
[C---:B------:R-:W-:Y:S01]  /*3570*/  VIADD R6, R4.reuse, 0x4420 ;  /* 0x0000442004067836 */ /* 0x040fe20000000000 */
[----:B------:R-:W-:Y:S01]  /*3580*/  PRMT R104, R7, 0x654, R104 ;  /* 0x0000065407687816 */ /* 0x000fe20000000068 */
[C---:B------:R-:W-:Y:S01]  /*3590*/  VIADD R7, R4.reuse, 0x4410 ;  /* 0x0000441004077836 */ /* 0x040fe20000000000 */
[----:B------:R-:W-:Y:S01]  /*35a0*/  SHF.R.U32.HI R122, RZ, 0x3, R5 ;  /* 0x00000003ff7a7819 */ /* 0x000fe20000011605 */
[----:B------:R-:W-:Y:S01]  /*35b0*/  VIADD R4, R4, 0x4400 ;  /* 0x0000440004047836 */ /* 0x000fe20000000000 */
[----:B------:R-:W-:Y:S01]  /*35c0*/  SHF.R.U32.HI R121, RZ, 0x3, R6 ;  /* 0x00000003ff797819 */ /* 0x000fe20000011606 */
[----:B------:R-:W-:Y:S01]  /*35d0*/  IMAD.IADD R2, R87, 0x1, R2 ;  /* 0x0000000157027824 */ /* 0x000fe200078e0202 */
[----:B------:R-:W-:Y:S01]  /*35e0*/  LOP3.LUT R122, R5, 0x30, R122, 0x78, !PT ;  /* 0x00000030057a7812 */ /* 0x000fe200078e787a */
[----:B------:R-:W-:Y:S01]  /*35f0*/  IMAD R123, R126, 0x4, R87 ;  /* 0x000000047e7b7824 */ /* 0x000fe200078e0257 */
[----:B------:R-:W-:Y:S01]  /*3600*/  SHF.R.U32.HI R119, RZ, 0x3, R4 ;  /* 0x00000003ff777819 */ /* 0x000fe20000011604 */
[----:B------:R-:W-:Y:S01]  /*3610*/  VIADD R5, R2, 0x430 ;  /* 0x0000043002057836 */ /* 0x000fe20000000000 */
[----:B------:R-:W-:Y:S01]  /*3620*/  LOP3.LUT R121, R6, 0x30, R121, 0x78, !PT ;  /* 0x0000003006797812 */ /* 0x000fe200078e7879 */
[----:B------:R-:W-:Y:S01]  /*3630*/  VIADD R6, R2, 0x420 ;  /* 0x0000042002067836 */ /* 0x000fe20000000000 */
[----:B------:R-:W-:Y:S01]  /*3640*/  LOP3.LUT R119, R4, 0x30, R119, 0x78, !PT ;  /* 0x0000003004777812 */ /* 0x000fe200078e7877 */
[C---:B------:R-:W-:Y:S01]  /*3650*/  VIADD R4, R2.reuse, 0x400 ;  /* 0x0000040002047836 */ /* 0x040fe20000000000 */
[----:B------:R-:W-:Y:S01]  /*3660*/  SHF.R.U32.HI R120, RZ, 0x3, R7 ;  /* 0x00000003ff787819 */ /* 0x000fe20000011607 */
[----:B------:R-:W-:Y:S01]  /*3670*/  IMAD.MOV.U32 R110, RZ, RZ, 0x1 ;  /* 0x00000001ff6e7424 */ /* 0x000fe200078e00ff */
[----:B------:R-:W-:Y:S01]  /*3680*/  SHF.R.U32.HI R118, RZ, 0x3, R5 ;  /* 0x00000003ff767819 */ /* 0x000fe20000011605 */
[----:B------:R-:W-:Y:S01]  /*3690*/  IMAD.MOV.U32 R108, RZ, RZ, RZ ;  /* 0x000000ffff6c7224 */ /* 0x000fe200078e00ff */
[----:B------:R-:W-:Y:S01]  /*36a0*/  SHF.R.U32.HI R117, RZ, 0x3, R6 ;  /* 0x00000003ff757819 */ /* 0x000fe20000011606 */
[----:B------:R-:W-:Y:S01]  /*36b0*/  IMAD.MOV.U32 R107, RZ, RZ, RZ ;  /* 0x000000ffff6b7224 */ /* 0x000fe200078e00ff */
[----:B------:R-:W-:Y:S01]  /*36c0*/  SHF.R.U32.HI R115, RZ, 0x3, R4 ;  /* 0x00000003ff737819 */ /* 0x000fe20000011604 */
[----:B------:R-:W-:Y:S01]  /*36d0*/  IMAD R112, R3, 0x200000, R124 ;  /* 0x0020000003707824 */ /* 0x000fe200078e027c */
[----:B------:R-:W-:Y:S01]  /*36e0*/  LOP3.LUT R120, R7, 0x30, R120, 0x78, !PT ;  /* 0x0000003007787812 */ /* 0x000fe200078e7878 */
[C---:B------:R-:W-:Y:S01]  /*36f0*/  VIADD R7, R2.reuse, 0x410 ;  /* 0x0000041002077836 */ /* 0x040fe20000000000 */
[----:B------:R-:W-:Y:S01]  /*3700*/  LOP3.LUT R118, R5, 0x70, R118, 0x78, !PT ;  /* 0x0000007005767812 */ /* 0x000fe200078e7876 */
[----:B------:R-:W-:Y:S01]  /*3710*/  VIADD R5, R2, 0x470 ;  /* 0x0000047002057836 */ /* 0x000fe20000000000 */
[----:B------:R-:W-:Y:S01]  /*3720*/  LOP3.LUT R117, R6, 0x70, R117, 0x78, !PT ;  /* 0x0000007006757812 */ /* 0x000fe200078e7875 */
[----:B------:R-:W-:Y:S01]  /*3730*/  VIADD R6, R2, 0x460 ;  /* 0x0000046002067836 */ /* 0x000fe20000000000 */
[----:B------:R-:W-:Y:S01]  /*3740*/  LOP3.LUT R115, R4, 0x70, R115, 0x78, !PT ;  /* 0x0000007004737812 */ /* 0x000fe200078e7873 */
[C---:B------:R-:W-:Y:S01]  /*3750*/  VIADD R4, R2.reuse, 0x450 ;  /* 0x0000045002047836 */ /* 0x040fe20000000000 */
[----:B------:R-:W-:Y:S01]  /*3760*/  SHF.R.U32.HI R116, RZ, 0x3, R7 ;  /* 0x00000003ff747819 */ /* 0x000fe20000011607 */
[----:B------:R-:W-:Y:S01]  /*3770*/  VIADD R2, R2, 0x440 ;  /* 0x0000044002027836 */ /* 0x000fe20000000000 */
[----:B------:R-:W-:-:S02]  /*3780*/  SHF.R.U32.HI R114, RZ, 0x3, R5 ;  /* 0x00000003ff727819 */ /* 0x000fc40000011605 */
[----:B------:R-:W-:Y:S02]  /*3790*/  SHF.R.U32.HI R113, RZ, 0x3, R6 ;  /* 0x00000003ff717819 */ /* 0x000fe40000011606 */
[----:B------:R-:W-:Y:S02]  /*37a0*/  SHF.R.U32.HI R111, RZ, 0x3, R4 ;  /* 0x00000003ff6f7819 */ /* 0x000fe40000011604 */
[----:B------:R-:W-:Y:S02]  /*37b0*/  SHF.R.U32.HI R109, RZ, 0x3, R2 ;  /* 0x00000003ff6d7819 */ /* 0x000fe40000011602 */
[----:B------:R-:W-:Y:S02]  /*37c0*/  LOP3.LUT R116, R7, 0x70, R116, 0x78, !PT ;  /* 0x0000007007747812 */ /* 0x000fe400078e7874 */
[----:B------:R-:W-:Y:S02]  /*37d0*/  LOP3.LUT R114, R5, 0x70, R114, 0x78, !PT ;  /* 0x0000007005727812 */ /* 0x000fe400078e7872 */
[----:B------:R-:W-:-:S02]  /*37e0*/  LOP3.LUT R113, R6, 0x70, R113, 0x78, !PT ;  /* 0x0000007006717812 */ /* 0x000fc400078e7871 */
[----:B------:R-:W-:Y:S02]  /*37f0*/  LOP3.LUT R111, R4, 0x70, R111, 0x78, !PT ;  /* 0x00000070046f7812 */ /* 0x000fe400078e786f */
[----:B-123--:R-:W-:-:S07]  /*3800*/  LOP3.LUT R109, R2, 0x70, R109, 0x78, !PT ;  /* 0x00000070026d7812 */ /* 0x00efce00078e786d */
.L_x_78:
[----:B------:R-:W1:Y:S01]  /*3810*/  LDC.64 R6, c[0x0][0x750] ;  /* 0x0001d400ff067b82 */ /* 0x000e620000000a00 */
[----:B------:R-:W-:-:S05]  /*3820*/  IMAD.SHL.U32 R3, R88, 0x100, RZ ;  /* 0x0000010058037824 */ /* 0x000fca00078e00ff */
[----:B------:R-:W-:Y:S02]  /*3830*/  LEA.HI.SX32 R2, R3, R106, 0x1f ;  /* 0x0000006a03027211 */ /* 0x000fe400078ffaff */
[----:B------:R-:W2:Y:S01]  /*3840*/  LDC.64 R4, c[0x0][0x758] ;  /* 0x0001d600ff047b82 */ /* 0x000ea20000000a00 */
[----:B-1----:R-:W-:-:S05]  /*3850*/  IMAD.WIDE R6, R90, 0x4, R6 ;  /* 0x000000045a067825 */ /* 0x002fca00078e0206 */
[----:B------:R1:W5:Y:S01]  /*3860*/  LDG.E R127, desc[UR30][R6.64] ;  /* 0x0000001e067f7981 */ /* 0x000362000c1e1900 */
[----:B--2---:R-:W-:-:S04]  /*3870*/  IMAD.WIDE R8, R2, 0x4, R4 ;  /* 0x0000000402087825 */ /* 0x004fc800078e0204 */
[----:B------:R-:W-:Y:S01]  /*3880*/  IMAD.U32 R2, R107, -0x80000000, RZ ;  /* 0x800000006b027824 */ /* 0x000fe200078e00ff */
[----:B------:R1:W5:Y:S03]  /*3890*/  LDG.E R125, desc[UR30][R8.64] ;  /* 0x0000001e087d7981 */ /* 0x000366000c1e1900 */
[----:B------:R-:W2:Y:S01]  /*38a0*/  SYNCS.PHASECHK.TRANS64.TRYWAIT P0, [R87+URZ+0x50], R2 ;  /* 0x00005002570075a7 */ /* 0x000ea200080011ff */
[----:B------:R-:W-:-:S04]  /*38b0*/  LEA.HI R4, R88, R88, RZ, 0x1 ;  /* 0x0000005858047211 */ /* 0x000fc800078f08ff */
[----:B------:R-:W-:-:S04]  /*38c0*/  LOP3.LUT R3, R4, 0xfffffffe, RZ, 0xc0, !PT ;  /* 0xfffffffe04037812 */ /* 0x000fc800078ec0ff */
[----:B------:R-:W-:-:S04]  /*38d0*/  ISETP.NE.AND P1, PT, R88, R3, PT ;  /* 0x000000035800720c */ /* 0x000fc80003f25270 */
[----:B------:R-:W-:Y:S02]  /*38e0*/  ISETP.LT.AND P1, PT, R88, RZ, P1 ;  /* 0x000000ff5800720c */ /* 0x000fe40000f21270 */
[----:B------:R-:W-:Y:S01]  /*38f0*/  SHF.R.U32.HI R3, RZ, 0x1, R4 ;  /* 0x00000001ff037819 */ /* 0x000fe20000011604 */
[----:B------:R-:W-:-:S03]  /*3900*/  IMAD.MOV.U32 R103, RZ, RZ, R90 ;  /* 0x000000ffff677224 */ /* 0x000fc600078e005a */
[----:B------:R-:W-:-:S07]  /*3910*/  IADD3 R129, PT, PT, R3, -0x1, RZ ;  /* 0xffffffff03817810 */ /* 0x000fce0007ffe0ff */
[----:B------:R-:W-:Y:S01]  /*3920*/  @!P1 IADD3 R129, PT, PT, R3, RZ, RZ ;  /* 0x000000ff03819210 */ /* 0x000fe20007ffe0ff */
[----:B-12---:R-:W-:Y:S06]  /*3930*/  @!P0 BRA `(.L_x_66) ;  /* 0x0000002000788947 */ /* 0x006fec0003800000 */
.L_x_109:
[----:B------:R-:W-:Y:S01]  /*3940*/  SHF.R.S32.HI R102, RZ, 0x1f, R90 ;  /* 0x0000001fff667819 */ /* 0x000fe2000001145a */
[C---:B------:R-:W-:Y:S01]  /*3950*/  IMAD R128, R107.reuse, 0xd0, R112 ;  /* 0x000000d06b807824 */ /* 0x040fe200078e0270 */
[----:B------:R-:W-:Y:S02]  /*3960*/  ISETP.NE.AND P4, PT, R107, RZ, PT ;  /* 0x000000ff6b00720c */ /* 0x000fe40003f85270 */
[----:B------:R-:W-:Y:S02]  /*3970*/  CS2R R132, SRZ ;  /* 0x0000000000847805 */ /* 0x000fe4000001ff00 */
[----:B------:R-:W-:Y:S02]  /*3980*/  CS2R R130, SRZ ;  /* 0x0000000000827805 */ /* 0x000fe4000001ff00 */
[----:B------:R-:W-:-:S07]  /*3990*/  LEA R129, R129, UR21, 0x8 ;  /* 0x0000001581817c11 */ /* 0x000fce000f8e40ff */
.L_x_73:
[----:B------:R-:W-:Y:S01]  /*39a0*/  IADD3 R88, PT, PT, R132, 0x3, RZ ;  /* 0x0000000384587810 */ /* 0x000fe20007ffe0ff */
[----:B------:R-:W-:Y:S05]  /*39b0*/  WARPSYNC.ALL ;  /* 0x0000000000007948 */ /* 0x000fea0003800000 */
[----:B------:R-:W-:Y:S01]  /*39c0*/  NOP ;  /* 0x0000000000007918 */ /* 0x000fe20000000000 */
[----:B------:R-:W-:Y:S01]  /*39d0*/  SEL R88, R88, R131, !P4 ;  /* 0x0000008358587207 */ /* 0x000fe20006000000 */
[----:B------:R-:W-:Y:S01]  /*39e0*/  BSSY.RECONVERGENT B0, `(.L_x_67) ;  /* 0x000003a000007945 */ /* 0x000fe20003800200 */
[----:B------:R-:W-:Y:S02]  /*39f0*/  ISETP.NE.AND P0, PT, R130, RZ, PT ;  /* 0x000000ff8200720c */ /* 0x000fe40003f05270 */
[----:B------:R-:W-:-:S04]  /*3a00*/  SHF.L.U32 R90, R88, 0x6, RZ ;  /* 0x00000006585a7819 */ /* 0x000fc800000006ff */
[----:B------:R-:W-:-:S04]  /*3a10*/  IADD3 R2, PT, PT, R128, R90, RZ ;  /* 0x0000005a80027210 */ /* 0x000fc80007ffe0ff */
[----:B------:R-:W-:-:S13]  /*3a20*/  R2UR UR4, R2 ;  /* 0x00000000020472ca */ /* 0x000fda00000e0000 */
[----:B------:R-:W2:Y:S01]  /*3a30*/  LDTM.x32 R36, tmem[UR4+0x20] ;  /* 0x00002004002479ee */ /* 0x000ea200082c0000 */
[----:B------:R-:W-:-:S13]  /*3a40*/  R2UR UR4, R2 ;  /* 0x00000000020472ca */ /* 0x000fda00000e0000 */
[----:B-1----:R-:W3:Y:S01]  /*3a50*/  LDTM.x32 R4, tmem[UR4] ;  /* 0x00000004000479ee */ /* 0x002ee200082c0000 */
[-C--:B-12--5:R-:W-:Y:S02]  /*3a60*/  FMUL2 R2, R36.F32x2.HI_LO, R127.reuse.F32 ;  /* 0x0000007f2402724a */ /* 0x0a6fe40001000000 */
[-C--:B------:R-:W-:Y:S02]  /*3a70*/  FMUL2 R36, R40.F32x2.HI_LO, R127.reuse.F32 ;  /* 0x0000007f2824724a */ /* 0x080fe40001000000 */
[-C--:B------:R-:W-:Y:S02]  /*3a80*/  FMUL2 R40, R44.F32x2.HI_LO, R127.reuse.F32 ;  /* 0x0000007f2c28724a */ /* 0x080fe40001000000 */
[-C--:B------:R-:W-:Y:S02]  /*3a90*/  FMUL2 R44, R48.F32x2.HI_LO, R127.reuse.F32 ;  /* 0x0000007f302c724a */ /* 0x080fe40001000000 */
[-C--:B------:R-:W-:Y:S02]  /*3aa0*/  FMUL2 R48, R52.F32x2.HI_LO, R127.reuse.F32 ;  /* 0x0000007f3430724a */ /* 0x080fe40001000000 */
[----:B------:R-:W-:-:S02]  /*3ab0*/  FMUL2 R38, R38.F32x2.HI_LO, R127.F32 ;  /* 0x0000007f2626724a */ /* 0x000fc40001000000 */
[-C--:B------:R-:W-:Y:S02]  /*3ac0*/  FMUL2 R42, R42.F32x2.HI_LO, R127.reuse.F32 ;  /* 0x0000007f2a2a724a */ /* 0x080fe40001000000 */
[-C--:B------:R-:W-:Y:S02]  /*3ad0*/  FMUL2 R46, R46.F32x2.HI_LO, R127.reuse.F32 ;  /* 0x0000007f2e2e724a */ /* 0x080fe40001000000 */
[-C--:B------:R-:W-:Y:S02]  /*3ae0*/  FMUL2 R50, R50.F32x2.HI_LO, R127.reuse.F32 ;  /* 0x0000007f3232724a */ /* 0x080fe40001000000 */
[-C--:B------:R-:W-:Y:S02]  /*3af0*/  FMUL2 R54, R54.F32x2.HI_LO, R127.reuse.F32 ;  /* 0x0000007f3636724a */ /* 0x080fe40001000000 */
[-C--:B------:R-:W-:Y:S02]  /*3b00*/  FMUL2 R52, R56.F32x2.HI_LO, R127.reuse.F32 ;  /* 0x0000007f3834724a */ /* 0x080fe40001000000 */
[----:B------:R-:W-:-:S02]  /*3b10*/  FMUL2 R58, R58.F32x2.HI_LO, R127.F32 ;  /* 0x0000007f3a3a724a */ /* 0x000fc40001000000 */
[-C--:B------:R-:W-:Y:S02]  /*3b20*/  FMUL2 R56, R60.F32x2.HI_LO, R127.reuse.F32 ;  /* 0x0000007f3c38724a */ /* 0x080fe40001000000 */
[-C--:B------:R-:W-:Y:S02]  /*3b30*/  FMUL2 R60, R64.F32x2.HI_LO, R127.reuse.F32 ;  /* 0x0000007f403c724a */ /* 0x080fe40001000000 */
[-C--:B---3--:R-:W-:Y:S01]  /*3b40*/  FMUL2 R70, R8.F32x2.HI_LO, R127.reuse.F32 ;  /* 0x0000007f0846724a */ /* 0x088fe20001000000 */
[----:B------:R-:W-:Y:S01]  /*3b50*/  F2FP.BF16.F32.PACK_AB R8, R3, R2 ;  /* 0x000000020308723e */ /* 0x000fe200000010ff */
[-C--:B------:R-:W-:Y:S01]  /*3b60*/  FMUL2 R72, R10.F32x2.HI_LO, R127.reuse.F32 ;  /* 0x0000007f0a48724a */ /* 0x080fe20001000000 */
        /* <DEDUP_REMOVED lines=21> */
[----:B------:R-:W-:-:S02]  /*3cc0*/  FMUL2 R24, R24.F32x2.HI_LO, R127.F32 ;  /* 0x0000007f1818724a */ /* 0x000fc40001000000 */
[-C--:B------:R-:W-:Y:S02]  /*3cd0*/  FMUL2 R26, R26.F32x2.HI_LO, R127.reuse.F32 ;  /* 0x0000007f1a1a724a */ /* 0x080fe40001000000 */
[-C--:B------:R-:W-:Y:S02]  /*3ce0*/  FMUL2 R28, R28.F32x2.HI_LO, R127.reuse.F32 ;  /* 0x0000007f1c1c724a */ /* 0x080fe40001000000 */
[-C--:B------:R-:W-:Y:S02]  /*3cf0*/  FMUL2 R30, R30.F32x2.HI_LO, R127.reuse.F32 ;  /* 0x0000007f1e1e724a */ /* 0x080fe40001000000 */
[-C--:B------:R-:W-:Y:S02]  /*3d00*/  FMUL2 R32, R32.F32x2.HI_LO, R127.reuse.F32 ;  /* 0x0000007f2020724a */ /* 0x080fe40001000000 */
[----:B------:R-:W-:Y:S01]  /*3d10*/  FMUL2 R34, R34.F32x2.HI_LO, R127.F32 ;  /* 0x0000007f2222724a */ /* 0x000fe20001000000 */
[----:B------:R-:W-:Y:S06]  /*3d20*/  @P0 BRA `(.L_x_68) ;  /* 0x0000000000140947 */ /* 0x000fec0003800000 */
[----:B------:R-:W-:Y:S01]  /*3d30*/  ELECT P0, URZ, PT ;  /* 0x0000000000ff782f */ /* 0x000fe20003800000 */
[----:B------:R-:W-:Y:S01]  /*3d40*/  NOP ;  /* 0x0000000000007918 */ /* 0x000fe20000000000 */
[----:B------:R-:W-:-:S11]  /*3d50*/  LOP3.LUT R107, R107, 0x1, RZ, 0x3c, !PT ;  /* 0x000000016b6b7812 */ /* 0x000fd600078e3cff */
[----:B------:R-:W-:-:S04]  /*3d60*/  @P0 IMAD.MOV.U32 R5, RZ, RZ, 0x1 ;  /* 0x00000001ff050424 */ /* 0x000fc800078e00ff */
[----:B------:R1:W-:Y:S03]  /*3d70*/  @P0 SYNCS.ARRIVE.TRANS64.RED.ART0 RZ, [R104+URZ], R5 ;  /* 0x0000000568ff09a7 */ /* 0x0003e600085004ff */
.L_x_68:
[----:B------:R-:W-:Y:S05]  /*3d80*/  BSYNC.RECONVERGENT B0 ;  /* 0x0000000000007941 */ /* 0x000fea0003800200 */
.L_x_67:
[----:B------:R-:W-:Y:S01]  /*3d90*/  F2FP.BF16.F32.PACK_AB R20, R57, R56 ;  /* 0x000000383914723e */ /* 0x000fe200000010ff */
[----:B------:R2:W-:Y:S01]  /*3da0*/  STS.128 [R109], R8 ;  /* 0x000000086d007388 */ /* 0x0005e20000000c00 */
[----:B------:R-:W-:Y:S02]  /*3db0*/  F2FP.BF16.F32.PACK_AB R21, R63, R62 ;  /* 0x0000003e3f15723e */ /* 0x000fe400000010ff */
[----:B------:R-:W-:Y:S01]  /*3dc0*/  F2FP.BF16.F32.PACK_AB R22, R61, R60 ;  /* 0x0000003c3d16723e */ /* 0x000fe200000010ff */
[----:B------:R3:W-:Y:S01]  /*3dd0*/  STS.128 [R111], R12 ;  /* 0x0000000c6f007388 */ /* 0x0007e20000000c00 */
[----:B------:R-:W-:Y:S02]  /*3de0*/  F2FP.BF16.F32.PACK_AB R23, R67, R66 ;  /* 0x000000424317723e */ /* 0x000fe400000010ff */
[----:B------:R-:W-:Y:S01]  /*3df0*/  F2FP.BF16.F32.PACK_AB R4, R65, R64 ;  /* 0x000000404104723e */ /* 0x000fe200000010ff */
[----:B------:R5:W-:Y:S01]  /*3e00*/  STS.128 [R113], R16 ;  /* 0x0000001071007388 */ /* 0x000be20000000c00 */
[----:B-1----:R-:W-:-:S02]  /*3e10*/  F2FP.BF16.F32.PACK_AB R5, R69, R68 ;  /* 0x000000444505723e */ /* 0x002fc400000010ff */
[----:B------:R-:W-:Y:S01]  /*3e20*/  F2FP.BF16.F32.PACK_AB R6, R71, R70 ;  /* 0x000000464706723e */ /* 0x000fe200000010ff */
[----:B------:R1:W-:Y:S01]  /*3e30*/  STS.128 [R114], R20 ;  /* 0x0000001472007388 */ /* 0x0003e20000000c00 */
[----:B------:R-:W-:Y:S02]  /*3e40*/  F2FP.BF16.F32.PACK_AB R7, R73, R72 ;  /* 0x000000484907723e */ /* 0x000fe400000010ff */
[----:B------:R-:W-:Y:S02]  /*3e50*/  ISETP.NE.AND P2, PT, R126, RZ, PT ;  /* 0x000000ff7e00720c */ /* 0x000fe40003f45270 */
[C---:B----4-:R-:W-:Y:S01]  /*3e60*/  ISETP.GE.U32.AND P3, PT, R130.reuse, 0x6, PT ;  /* 0x000000068200780c */ /* 0x050fe20003f66070 */
[----:B------:R1:W-:Y:S01]  /*3e70*/  STS.128 [R115], R4 ;  /* 0x0000000473007388 */ /* 0x0003e20000000c00 */
[----:B------:R-:W-:Y:S01]  /*3e80*/  VIADD R130, R130, 0x2 ;  /* 0x0000000282827836 */ /* 0x000fe20000000000 */
[----:B--2---:R-:W-:Y:S02]  /*3e90*/  F2FP.BF16.F32.PACK_AB R8, R75, R74 ;  /* 0x0000004a4b08723e */ /* 0x004fe400000010ff */
[----:B------:R-:W-:-:S02]  /*3ea0*/  F2FP.BF16.F32.PACK_AB R9, R77, R76 ;  /* 0x0000004c4d09723e */ /* 0x000fc400000010ff */
[----:B------:R-:W-:Y:S02]  /*3eb0*/  F2FP.BF16.F32.PACK_AB R10, R79, R78 ;  /* 0x0000004e4f0a723e */ /* 0x000fe400000010ff */
[----:B------:R-:W-:Y:S02]  /*3ec0*/  F2FP.BF16.F32.PACK_AB R11, R81, R80 ;  /* 0x00000050510b723e */ /* 0x000fe400000010ff */
[----:B---3--:R-:W-:Y:S02]  /*3ed0*/  F2FP.BF16.F32.PACK_AB R12, R83, R82 ;  /* 0x00000052530c723e */ /* 0x008fe400000010ff */
[----:B------:R-:W-:Y:S01]  /*3ee0*/  F2FP.BF16.F32.PACK_AB R13, R85, R84 ;  /* 0x00000054550d723e */ /* 0x000fe200000010ff */
[----:B------:R1:W-:Y:S01]  /*3ef0*/  STS.128 [R116], R8 ;  /* 0x0000000874007388 */ /* 0x0003e20000000c00 */
[----:B------:R-:W-:Y:S02]  /*3f00*/  F2FP.BF16.F32.PACK_AB R14, R25, R24 ;  /* 0x00000018190e723e */ /* 0x000fe400000010ff */
[----:B------:R-:W-:-:S02]  /*3f10*/  F2FP.BF16.F32.PACK_AB R15, R27, R26 ;  /* 0x0000001a1b0f723e */ /* 0x000fc400000010ff */
[----:B-----5:R-:W-:Y:S02]  /*3f20*/  F2FP.BF16.F32.PACK_AB R16, R29, R28 ;  /* 0x0000001c1d10723e */ /* 0x020fe400000010ff */
[----:B------:R-:W-:Y:S01]  /*3f30*/  F2FP.BF16.F32.PACK_AB R17, R31, R30 ;  /* 0x0000001e1f11723e */ /* 0x000fe200000010ff */
[----:B------:R1:W-:Y:S01]  /*3f40*/  STS.128 [R117], R12 ;  /* 0x0000000c75007388 */ /* 0x0003e20000000c00 */
[----:B------:R-:W-:Y:S02]  /*3f50*/  F2FP.BF16.F32.PACK_AB R18, R33, R32 ;  /* 0x000000202112723e */ /* 0x000fe400000010ff */
[----:B------:R-:W-:-:S05]  /*3f60*/  F2FP.BF16.F32.PACK_AB R19, R35, R34 ;  /* 0x000000222313723e */ /* 0x000fca00000010ff */
[----:B------:R1:W-:Y:S01]  /*3f70*/  STS.128 [R118], R16 ;  /* 0x0000001076007388 */ /* 0x0003e20000000c00 */
[----:B------:R2:W-:Y:S06]  /*3f80*/  MEMBAR.ALL.CTA ;  /* 0x0000000000007992 */ /* 0x0005ec0000008000 */
[----:B--2---:R-:W2:Y:S02]  /*3f90*/  FENCE.VIEW.ASYNC.S ;  /* 0x00000000000073c6 */ /* 0x004ea40000000000 */
[----:B--2---:R-:W-:Y:S06]  /*3fa0*/  BAR.SYNC.DEFER_BLOCKING 0x2, 0x80 ;  /* 0x0082000000007b1d */ /* 0x004fec0000010000 */
[----:B------:R-:W-:Y:S05]  /*3fb0*/  @P2 BRA `(.L_x_69) ;  /* 0x0000000000442947 */ /* 0x000fea0003800000 */
[----:B------:R-:W-:Y:S01]  /*3fc0*/  UIADD3 UR10, UP0, UPT, UR8, 0x240, URZ ;  /* 0x00000240080a7890 */ /* 0x000fe2000ff1e0ff */
[----:B------:R-:W-:Y:S01]  /*3fd0*/  PLOP3.LUT P0, PT, PT, PT, PT, 0x80, 0x8 ;  /* 0x000000000008781c */ /* 0x000fe20003f0f070 */
[----:B------:R-:W-:Y:S01]  /*3fe0*/  IMAD R90, R89, 0x100, R90 ;  /* 0x00000100595a7824 */ /* 0x000fe200078e025a */
[----:B-1----:R-:W-:Y:S01]  /*3ff0*/  IADD3 R4, PT, PT, R87, 0x400, RZ ;  /* 0x0000040057047810 */ /* 0x002fe20007ffe0ff */
[----:B------:R-:W-:-:S12]  /*4000*/  UIADD3.X UR11, UPT, UPT, URZ, UR9, URZ, UP0, !UPT ;  /* 0x00000009ff0b7290 */ /* 0x000fd800087fe4ff */
.L_x_70:
[----:B------:R-:W-:Y:S02]  /*4010*/  PLOP3.LUT P1, PT, P1, P0, PT, 0xf2, 0x2f ;  /* 0x00000000002f781c */ /* 0x000fe40000f21e72 */
[----:B------:R-:W-:-:S08]  /*4020*/  @P0 R2UR P1, UR6, R129 ;  /* 0x00000000810602ca */ /* 0x000fd00000020000 */
[----:B------:R-:W-:Y:S02]  /*4030*/  PLOP3.LUT P1, PT, P1, P0, PT, 0xf2, 0x2f ;  /* 0x00000000002f781c */ /* 0x000fe40000f21e72 */
[----:B------:R-:W-:-:S08]  /*4040*/  @P0 R2UR.OR P1, UR5, R90 ;  /* 0x000000005a0502ca */ /* 0x000fd00000120000 */
[----:B------:R-:W-:Y:S02]  /*4050*/  PLOP3.LUT P1, PT, P1, P0, PT, 0xf2, 0x2f ;  /* 0x00000000002f781c */ /* 0x000fe40000f21e72 */
[----:B------:R-:W-:-:S08]  /*4060*/  @P0 R2UR.OR P1, UR4, R4 ;  /* 0x00000000040402ca */ /* 0x000fd00000120000 */
[----:B------:R-:W-:Y:S02]  /*4070*/  @P0 PLOP3.LUT P0, PT, P1, PT, PT, 0x80, 0x8 ;  /* 0x000000000008081c */ /* 0x000fe40000f0f070 */
[----:B------:R-:W-:-:S03]  /*4080*/  PLOP3.LUT P1, PT, PT, PT, PT, 0x80, 0x8 ;  /* 0x000000000008781c */ /* 0x000fc60003f2f070 */
[----:B------:R1:W-:Y:S08]  /*4090*/  UTMASTG.2D [UR4], [UR10], desc[URZ] ;  /* 0x0000ff040a0073b5 */ /* 0x0003f00008009000 */
[----:B-1----:R-:W-:Y:S05]  /*40a0*/  @P0 BRA.U.ANY `(.L_x_70) ;  /* 0xfffffffd00d80947 */ /* 0x002fea000393ffff */
[----:B------:R0:W-:Y:S01]  /*40b0*/  UTMACMDFLUSH ;  /* 0x00000000000079b7 */ /* 0x0001e20000000000 */
[----:B------:R-:W-:-:S04]  /*40c0*/  DEPBAR.LE SB0, 0x0 ;  /* 0x000080000000791a */ /* 0x000fc80000000000 */
.L_x_69:
[----:B------:R-:W-:Y:S01]  /*40d0*/  FMUL2 R92, R74.F32x2.HI_LO, -1.4426950216293334961 ;  /* 0xbfb8aa3b4a5c784a */ /* 0x000fe20001000000 */
[----:B------:R-:W-:Y:S01]  /*40e0*/  BAR.SYNC.DEFER_BLOCKING 0x2, 0x80 ;  /* 0x0082000000007b1d */ /* 0x000fe20000010000 */
[----:B-1----:R-:W-:Y:S02]  /*40f0*/  FMUL2 R10, R28.F32x2.HI_LO, -1.4426950216293334961 ;  /* 0xbfb8aa3b1c0a784a */ /* 0x002fe40001000000 */
[----:B------:R-:W-:Y:S02]  /*4100*/  FMUL2 R22, R78.F32x2.HI_LO, -1.4426950216293334961 ;  /* 0xbfb8aa3b4e16784a */ /* 0x000fe40001000000 */
[----:B------:R-:W-:Y:S01]  /*4110*/  FMUL2 R6, R32.F32x2.HI_LO, -1.4426950216293334961 ;  /* 0xbfb8aa3b2006784a */ /* 0x000fe20001000000 */
[----:B------:R-:W-:Y:S01]  /*4120*/  MUFU.EX2 R92, R92 ;  /* 0x0000005c005c7308 */ /* 0x000fe20000000800 */
[----:B------:R-:W-:Y:S02]  /*4130*/  FMUL2 R20, R80.F32x2.HI_LO, -1.4426950216293334961 ;  /* 0xbfb8aa3b5014784a */ /* 0x000fe40001000000 */
[----:B------:R-:W-:-:S02]  /*4140*/  FMUL2 R4, R34.F32x2.HI_LO, -1.4426950216293334961 ;  /* 0xbfb8aa3b2204784a */ /* 0x000fc40001000000 */
[----:B------:R-:W-:Y:S02]  /*4150*/  FMUL2 R100, R64.F32x2.HI_LO, -1.4426950216293334961 ;  /* 0xbfb8aa3b4064784a */ /* 0x000fe40001000000 */
[----:B------:R-:W-:Y:S01]  /*4160*/  FMUL2 R90, R76.F32x2.HI_LO, -1.4426950216293334961 ;  /* 0xbfb8aa3b4c5a784a */ /* 0x000fe20001000000 */
[----:B------:R-:W1:Y:S01]  /*4170*/  MUFU.EX2 R93, R93 ;  /* 0x0000005d005d7308 */ /* 0x000e620000000800 */
[----:B------:R-:W-:Y:S02]  /*4180*/  FMUL2 R8, R30.F32x2.HI_LO, -1.4426950216293334961 ;  /* 0xbfb8aa3b1e08784a */ /* 0x000fe40001000000 */
[----:B------:R-:W-:Y:S02]  /*4190*/  FMUL2 R98, R68.F32x2.HI_LO, -1.4426950216293334961 ;  /* 0xbfb8aa3b4462784a */ /* 0x000fe40001000000 */
[----:B------:R-:W-:Y:S02]  /*41a0*/  FMUL2 R96, R70.F32x2.HI_LO, -1.4426950216293334961 ;  /* 0xbfb8aa3b4660784a */ /* 0x000fe40001000000 */
[----:B------:R-:W-:Y:S01]  /*41b0*/  FMUL2 R94, R72.F32x2.HI_LO, -1.4426950216293334961 ;  /* 0xbfb8aa3b485e784a */ /* 0x000fe20001000000 */
[----:B------:R-:W-:Y:S01]  /*41c0*/  MUFU.EX2 R10, R10 ;  /* 0x0000000a000a7308 */ /* 0x000fe20000000800 */
[----:B------:R-:W-:-:S02]  /*41d0*/  FMUL2 R12, R26.F32x2.HI_LO, -1.4426950216293334961 ;  /* 0xbfb8aa3b1a0c784a */ /* 0x000fc40001000000 */
[----:B------:R-:W-:Y:S02]  /*41e0*/  FMUL2 R18, R82.F32x2.HI_LO, -1.4426950216293334961 ;  /* 0xbfb8aa3b5212784a */ /* 0x000fe40001000000 */
[----:B------:R-:W-:Y:S02]  /*41f0*/  FMUL2 R16, R84.F32x2.HI_LO, -1.4426950216293334961 ;  /* 0xbfb8aa3b5410784a */ /* 0x000fe40001000000 */
[----:B------:R-:W-:Y:S01]  /*4200*/  FMUL2 R14, R24.F32x2.HI_LO, -1.4426950216293334961 ;  /* 0xbfb8aa3b180e784a */ /* 0x000fe20001000000 */
[----:B------:R-:W2:Y:S01]  /*4210*/  MUFU.EX2 R11, R11 ;  /* 0x0000000b000b7308 */ /* 0x000ea20000000800 */
[----:B-1----:R-:W-:-:S07]  /*4220*/  FADD2 R92, R92.F32x2.HI_LO, 1 ;  /* 0x3f8000005c5c744b */ /* 0x002fce0000200000 */
[----:B------:R-:W-:Y:S08]  /*4230*/  MUFU.EX2 R22, R22 ;  /* 0x0000001600167308 */ /* 0x000ff00000000800 */
[----:B------:R-:W1:Y:S01]  /*4240*/  MUFU.EX2 R23, R23 ;  /* 0x0000001700177308 */ /* 0x000e620000000800 */
[----:B--2---:R-:W-:-:S07]  /*4250*/  FADD2 R10, R10.F32x2.HI_LO, 1 ;  /* 0x3f8000000a0a744b */ /* 0x004fce0000200000 */
[----:B------:R-:W-:Y:S08]  /*4260*/  MUFU.EX2 R6, R6 ;  /* 0x0000000600067308 */ /* 0x000ff00000000800 */
        /* <DEDUP_REMOVED lines=38> */
[----:B------:R-:W-:Y:S08]  /*44d0*/  MUFU.RCP R92, R92 ;  /* 0x0000005c005c7308 */ /* 0x000ff00000001000 */
[----:B------:R-:W1:Y:S01]  /*44e0*/  MUFU.RCP R93, R93 ;  /* 0x0000005d005d7308 */ /* 0x000e620000001000 */
[----:B--2---:R-:W-:-:S07]  /*44f0*/  FADD2 R14, R14.F32x2.HI_LO, 1 ;  /* 0x3f8000000e0e744b */ /* 0x004fce0000200000 */
[----:B------:R-:W-:Y:S08]  /*4500*/  MUFU.RCP R10, R10 ;  /* 0x0000000a000a7308 */ /* 0x000ff00000001000 */
[----:B------:R-:W2:Y:S01]  /*4510*/  MUFU.RCP R11, R11 ;  /* 0x0000000b000b7308 */ /* 0x000ea20000001000 */
[----:B-1----:R-:W-:-:S04]  /*4520*/  FMUL2 R92, R92.F32x2.HI_LO, R74.F32x2.HI_LO ;  /* 0x0000004a5c5c724a */ /* 0x002fc80000000000 */
[----:B------:R-:W-:-:S03]  /*4530*/  FMUL2 R92, R92.F32x2.HI_LO, R40.F32x2.HI_LO ;  /* 0x000000285c5c724a */ /* 0x000fc60000000000 */
[----:B------:R-:W-:Y:S01]  /*4540*/  MUFU.RCP R22, R22 ;  /* 0x0000001600167308 */ /* 0x000fe20000001000 */
[----:B------:R-:W-:-:S07]  /*4550*/  FMUL2 R92, R92.F32x2.HI_LO, R125.F32 ;  /* 0x0000007d5c5c724a */ /* 0x000fce0001000000 */
[----:B------:R-:W1:Y:S01]  /*4560*/  MUFU.RCP R23, R23 ;  /* 0x0000001700177308 */ /* 0x000e620000001000 */
[----:B--2---:R-:W-:-:S04]  /*4570*/  FMUL2 R10, R10.F32x2.HI_LO, R28.F32x2.HI_LO ;  /* 0x0000001c0a0a724a */ /* 0x004fc80000000000 */
[----:B------:R-:W-:-:S03]  /*4580*/  FMUL2 R10, R10.F32x2.HI_LO, R56.F32x2.HI_LO ;  /* 0x000000380a0a724a */ /* 0x000fc60000000000 */
[----:B------:R-:W-:Y:S01]  /*4590*/  MUFU.RCP R6, R6 ;  /* 0x0000000600067308 */ /* 0x000fe20000001000 */
[----:B------:R-:W-:-:S07]  /*45a0*/  FMUL2 R10, R10.F32x2.HI_LO, R125.F32 ;  /* 0x0000007d0a0a724a */ /* 0x000fce0001000000 */
        /* <DEDUP_REMOVED lines=16> */
[----:B------:R-:W-:Y:S01]  /*46b0*/  FMUL2 R66, R4.F32x2.HI_LO, R66.F32x2.HI_LO ;  /* 0x000000420442724a */ /* 0x000fe20000000000 */
[----:B------:R-:W-:Y:S02]  /*46c0*/  F2FP.BF16.F32.PACK_AB R4, R11, R10 ;  /* 0x0000000a0b04723e */ /* 0x000fe400000010ff */
[----:B------:R-:W-:Y:S01]  /*46d0*/  MUFU.RCP R90, R90 ;  /* 0x0000005a005a7308 */ /* 0x000fe20000001000 */
[----:B------:R-:W-:-:S05]  /*46e0*/  FMUL2 R66, R66.F32x2.HI_LO, R125.F32 ;  /* 0x0000007d4242724a */ /* 0x000fca0001000000 */
[----:B------:R-:W-:Y:S02]  /*46f0*/  FMNMX.NAN R32, |R21|, |R67|, !PT ;  /* 0x4000004315207209 */ /* 0x000fe40007820200 */
[----:B------:R-:W2:Y:S01]  /*4700*/  MUFU.RCP R91, R91 ;  /* 0x0000005b005b7308 */ /* 0x000ea20000001000 */
[----:B-1----:R-:W-:Y:S01]  /*4710*/  FMUL2 R100, R100.F32x2.HI_LO, R64.F32x2.HI_LO ;  /* 0x000000406464724a */ /* 0x002fe20000000000 */
[----:B------:R-:W-:-:S03]  /*4720*/  FMNMX.NAN R33, |R20|, |R66|, !PT ;  /* 0x4000004214217209 */ /* 0x000fc60007820200 */
        /* <DEDUP_REMOVED lines=11> */
[----:B------:R-:W-:Y:S08]  /*47e0*/  MUFU.RCP R96, R96 ;  /* 0x0000006000607308 */ /* 0x000ff00000001000 */
        /* <DEDUP_REMOVED lines=11> */
[----:B--2---:R-:W-:-:S07]  /*48a0*/  FMUL2 R94, R94.F32x2.HI_LO, R72.F32x2.HI_LO ;  /* 0x000000485e5e724a */ /* 0x004fce0000000000 */
[----:B------:R-:W-:Y:S08]  /*48b0*/  MUFU.RCP R18, R18 ;  /* 0x0000001200127308 */ /* 0x000ff00000001000 */
[----:B------:R-:W2:Y:S01]  /*48c0*/  MUFU.RCP R19, R19 ;  /* 0x0000001300137308 */ /* 0x000ea20000001000 */
[----:B-1----:R-:W-:Y:S01]  /*48d0*/  FMUL2 R12, R12.F32x2.HI_LO, R26.F32x2.HI_LO ;  /* 0x0000001a0c0c724a */ /* 0x002fe20000000000 */
[----:B------:R-:W-:-:S02]  /*48e0*/  FMNMX.NAN R26, |R93|, |R11|, !PT ;  /* 0x4000000b5d1a7209 */ /* 0x000fc40007820200 */
[----:B------:R-:W-:Y:S01]  /*48f0*/  FMNMX.NAN R27, |R92|, |R10|, !PT ;  /* 0x4000000a5c1b7209 */ /* 0x000fe20007820200 */
[----:B------:R-:W-:Y:S01]  /*4900*/  FMUL2 R10, R6.F32x2.HI_LO, R125.F32 ;  /* 0x0000007d060a724a */ /* 0x000fe20001000000 */
[----:B------:R-:W-:Y:S01]  /*4910*/  F2FP.BF16.F32.PACK_AB R7, R67, R66 ;  /* 0x000000424307723e */ /* 0x000fe200000010ff */
[----:B------:R-:W-:Y:S01]  /*4920*/  FMUL2 R58, R12.F32x2.HI_LO, R58.F32x2.HI_LO ;  /* 0x0000003a0c3a724a */ /* 0x000fe20000000000 */
[----:B------:R-:W-:Y:S01]  /*4930*/  MUFU.RCP R16, R16 ;  /* 0x0000001000107308 */ /* 0x000fe20000001000 */
[----:B------:R-:W-:Y:S01]  /*4940*/  FMUL2 R12, R8.F32x2.HI_LO, R125.F32 ;  /* 0x0000007d080c724a */ /* 0x000fe20001000000 */
[----:B------:R-:W-:Y:S01]  /*4950*/  FMNMX.NAN R30, |R23|, |R11|, !PT ;  /* 0x4000000b171e7209 */ /* 0x000fe20007820200 */
[----:B------:R-:W-:Y:S01]  /*4960*/  FMUL2 R58, R58.F32x2.HI_LO, R125.F32 ;  /* 0x0000007d3a3a724a */ /* 0x000fe20001000000 */
[-C--:B------:R-:W-:Y:S02]  /*4970*/  F2FP.BF16.F32.PACK_AB R6, R11, R10.reuse ;  /* 0x0000000a0b06723e */ /* 0x080fe400000010ff */
[----:B------:R-:W-:-:S02]  /*4980*/  FMNMX.NAN R31, |R22|, |R10|, !PT ;  /* 0x4000000a161f7209 */ /* 0x000fc40007820200 */
[----:B------:R-:W1:Y:S01]  /*4990*/  MUFU.RCP R17, R17 ;  /* 0x0000001100117308 */ /* 0x000e620000001000 */
[----:B--2---:R-:W-:Y:S01]  /*49a0*/  FMUL2 R18, R18.F32x2.HI_LO, R82.F32x2.HI_LO ;  /* 0x000000521212724a */ /* 0x004fe20000000000 */
[----:B------:R-:W-:Y:S02]  /*49b0*/  F2FP.BF16.F32.PACK_AB R10, R23, R22 ;  /* 0x00000016170a723e */ /* 0x000fe400000010ff */
[----:B------:R-:W-:Y:S01]  /*49c0*/  F2FP.BF16.F32.PACK_AB R11, R21, R20 ;  /* 0x00000014150b723e */ /* 0x000fe200000010ff */
[----:B------:R-:W-:Y:S01]  /*49d0*/  FMUL2 R18, R18.F32x2.HI_LO, R48.F32x2.HI_LO ;  /* 0x000000301212724a */ /* 0x000fe20000000000 */
[----:B------:R-:W-:Y:S02]  /*49e0*/  FMNMX.NAN R28, |R91|, |R13|, !PT ;  /* 0x4000000d5b1c7209 */ /* 0x000fe40007820200 */
[----:B------:R-:W-:Y:S01]  /*49f0*/  MUFU.RCP R14, R14 ;  /* 0x0000000e000e7308 */ /* 0x000fe20000001000 */
[----:B------:R-:W-:Y:S01]  /*4a00*/  FMUL2 R22, R18.F32x2.HI_LO, R125.F32 ;  /* 0x0000007d1216724a */ /* 0x000fe20001000000 */
[----:B------:R-:W-:-:S02]  /*4a10*/  F2FP.BF16.F32.PACK_AB R5, R13, R12 ;  /* 0x0000000c0d05723e */ /* 0x000fc400000010ff */
[----:B------:R-:W-:Y:S02]  /*4a20*/  FMNMX.NAN R29, |R90|, |R12|, !PT ;  /* 0x4000000c5a1d7209 */ /* 0x000fe40007820200 */
[----:B------:R-:W-:Y:S02]  /*4a30*/  F2FP.BF16.F32.PACK_AB R12, R101, R100 ;  /* 0x00000064650c723e */ /* 0x000fe400000010ff */
[----:B------:R-:W2:Y:S01]  /*4a40*/  MUFU.RCP R15, R15 ;  /* 0x0000000f000f7308 */ /* 0x000ea20000001000 */
[----:B-1----:R-:W-:Y:S01]  /*4a50*/  FMUL2 R16, R16.F32x2.HI_LO, R84.F32x2.HI_LO ;  /* 0x000000541010724a */ /* 0x002fe20000000000 */
[----:B------:R-:W-:Y:S02]  /*4a60*/  F2FP.BF16.F32.PACK_AB R13, R99, R98 ;  /* 0x00000062630d723e */ /* 0x000fe400000010ff */
[----:B------:R-:W-:Y:S01]  /*4a70*/  F2FP.BF16.F32.PACK_AB R8, R93, R92 ;  /* 0x0000005c5d08723e */ /* 0x000fe200000010ff */
[----:B------:R-:W-:Y:S01]  /*4a80*/  FMUL2 R16, R16.F32x2.HI_LO, R54.F32x2.HI_LO ;  /* 0x000000361010724a */ /* 0x000fe20000000000 */
[----:B------:R-:W-:-:S02]  /*4a90*/  F2FP.BF16.F32.PACK_AB R9, R91, R90 ;  /* 0x0000005a5b09723e */ /* 0x000fc400000010ff */
[----:B------:R-:W-:Y:S01]  /*4aa0*/  F2FP.BF16.F32.PACK_AB R19, R59, R58 ;  /* 0x0000003a3b13723e */ /* 0x000fe200000010ff */
[----:B------:R-:W-:Y:S01]  /*4ab0*/  FMUL2 R20, R16.F32x2.HI_LO, R125.F32 ;  /* 0x0000007d1014724a */ /* 0x000fe20001000000 */
[----:B------:R-:W-:Y:S02]  /*4ac0*/  F2FP.BF16.F32.PACK_AB R16, R23, R22 ;  /* 0x000000161710723e */ /* 0x000fe400000010ff */
[----:B------:R-:W-:Y:S02]  /*4ad0*/  FMNMX3.NAN R26, |R101|, |R23|, R26, !PT ;  /* 0x40000017651a7276 */ /* 0x000fe4000782021a */
[----:B------:R-:W-:Y:S02]  /*4ae0*/  F2FP.BF16.F32.PACK_AB R17, R21, R20 ;  /* 0x000000141511723e */ /* 0x000fe400000010ff */
[----:B------:R-:W-:Y:S01]  /*4af0*/  FMNMX3.NAN R28, |R99|, |R21|, R28, !PT ;  /* 0x40000015631c7276 */ /* 0x000fe2000782021c */
[----:B--2---:R-:W-:Y:S01]  /*4b00*/  FMUL2 R14, R14.F32x2.HI_LO, R24.F32x2.HI_LO ;  /* 0x000000180e0e724a */ /* 0x004fe20000000000 */
[----:B------:R-:W-:Y:S01]  /*4b10*/  FMNMX3.NAN R29, |R98|, |R20|, R29, !PT ;  /* 0x40000014621d7276 */ /* 0x000fe2000782021d */
[----:B------:R-:W-:Y:S01]  /*4b20*/  FMUL2 R24, R94.F32x2.HI_LO, R42.F32x2.HI_LO ;  /* 0x0000002a5e18724a */ /* 0x000fe20000000000 */
[----:B------:R-:W-:Y:S01]  /*4b30*/  FMNMX3.NAN R27, |R100|, |R22|, R27, !PT ;  /* 0x40000016641b7276 */ /* 0x000fe2000782021b */
[----:B------:R-:W-:Y:S01]  /*4b40*/  FMUL2 R52, R14.F32x2.HI_LO, R52.F32x2.HI_LO ;  /* 0x000000340e34724a */ /* 0x000fe20000000000 */
[----:B------:R-:W-:Y:S01]  /*4b50*/  F2FP.BF16.F32.PACK_AB R14, R3, R2 ;  /* 0x00000002030e723e */ /* 0x000fe200000010ff */
[----:B------:R-:W-:-:S02]  /*4b60*/  FMUL2 R24, R24.F32x2.HI_LO, R125.F32 ;  /* 0x0000007d1818724a */ /* 0x000fc40001000000 */
[----:B------:R-:W-:-:S03]  /*4b70*/  FMUL2 R52, R52.F32x2.HI_LO, R125.F32 ;  /* 0x0000007d3434724a */ /* 0x000fc60001000000 */
[----:B------:R-:W-:Y:S02]  /*4b80*/  F2FP.BF16.F32.PACK_AB R15, R25, R24 ;  /* 0x00000018190f723e */ /* 0x000fe400000010ff */
[----:B------:R-:W-:Y:S02]  /*4b90*/  F2FP.BF16.F32.PACK_AB R18, R53, R52 ;  /* 0x000000343512723e */ /* 0x000fe400000010ff */
[----:B------:R-:W-:Y:S01]  /*4ba0*/  FMNMX3.NAN R25, |R25|, |R59|, R32, !PT ;  /* 0x4000003b19197276 */ /* 0x000fe20007820220 */
[----:B------:R1:W-:Y:S01]  /*4bb0*/  STS.128 [R119], R12 ;  /* 0x0000000c77007388 */ /* 0x0003e20000000c00 */
[----:B------:R-:W-:Y:S02]  /*4bc0*/  FMNMX3.NAN R24, |R24|, |R58|, R33, !PT ;  /* 0x4000003a18187276 */ /* 0x000fe40007820221 */
[----:B------:R-:W-:Y:S01]  /*4bd0*/  FMNMX3.NAN R3, |R3|, |R53|, R30, !PT ;  /* 0x4000003503037276 */ /* 0x000fe2000782021e */
[----:B------:R1:W-:Y:S01]  /*4be0*/  STS.128 [R120], R8 ;  /* 0x0000000878007388 */ /* 0x0003e20000000c00 */
[----:B------:R-:W-:-:S02]  /*4bf0*/  FMNMX3.NAN R2, |R2|, |R52|, R31, !PT ;  /* 0x4000003402027276 */ /* 0x000fc4000782021f */
[----:B------:R-:W-:Y:S01]  /*4c00*/  FMNMX.NAN R25, R28, R25, !PT ;  /* 0x000000191c197209 */ /* 0x000fe20007820000 */
[----:B------:R1:W-:Y:S01]  /*4c10*/  STS.128 [R121], R16 ;  /* 0x0000001079007388 */ /* 0x0003e20000000c00 */
[----:B------:R-:W-:Y:S02]  /*4c20*/  FMNMX.NAN R24, R29, R24, !PT ;  /* 0x000000181d187209 */ /* 0x000fe40007820000 */
[----:B------:R-:W-:Y:S01]  /*4c30*/  FMNMX3.NAN R3, R26, R3, R25, !PT ;  /* 0x000000031a037276 */ /* 0x000fe20007820019 */
[----:B------:R1:W-:Y:S01]  /*4c40*/  STS.128 [R122], R4 ;  /* 0x000000047a007388 */ /* 0x0003e20000000c00 */
[----:B------:R-:W-:Y:S01]  /*4c50*/  FMNMX3.NAN R2, R27, R2, R24, !PT ;  /* 0x000000021b027276 */ /* 0x000fe20007820018 */
[----:B------:R2:W-:Y:S06]  /*4c60*/  MEMBAR.ALL.CTA ;  /* 0x0000000000007992 */ /* 0x0005ec0000008000 */
[----:B--2---:R-:W2:Y:S01]  /*4c70*/  FENCE.VIEW.ASYNC.S ;  /* 0x00000000000073c6 */ /* 0x004ea20000000000 */
[----:B------:R-:W-:-:S04]  /*4c80*/  FMNMX3.NAN R2, R2, R3, RZ, !PT ;  /* 0x0000000302027276 */ /* 0x000fc800078200ff */
[----:B------:R-:W-:Y:S01]  /*4c90*/  FMNMX R133, R2, R133, !PT ;  /* 0x0000008502857209 */ /* 0x000fe20007800000 */
[----:B--2---:R-:W-:Y:S06]  /*4ca0*/  BAR.SYNC.DEFER_BLOCKING 0x2, 0x80 ;  /* 0x0082000000007b1d */ /* 0x004fec0000010000 */
[----:B------:R-:W-:Y:S05]  /*4cb0*/  @P2 BRA `(.L_x_71) ;  /* 0x0000000000442947 */ /* 0x000fea0003800000 */
[----:B------:R-:W-:Y:S01]  /*4cc0*/  IMAD R88, R89, 0x4, R88 ;  /* 0x0000000459587824 */ /* 0x000fe200078e0258 */
[----:B------:R-:W-:Y:S01]  /*4cd0*/  UIADD3 UR10, UP0, UPT, UR8, 0x2c0, URZ ;  /* 0x000002c0080a7890 */ /* 0x000fe2000ff1e0ff */
[----:B------:R-:W-:Y:S02]  /*4ce0*/  PLOP3.LUT P0, PT, PT, PT, PT, 0x80, 0x8 ;  /* 0x000000000008781c */ /* 0x000fe40003f0f070 */
[----:B------:R-:W-:Y:S01]  /*4cf0*/  IADD3 R2, PT, PT, R87, 0x4400, RZ ;  /* 0x0000440057027810 */ /* 0x000fe20007ffe0ff */
[----:B------:R-:W-:Y:S01]  /*4d00*/  IMAD.SHL.U32 R88, R88, 0x20, RZ ;  /* 0x0000002058587824 */ /* 0x000fe200078e00ff */
[----:B------:R-:W-:-:S12]  /*4d10*/  UIADD3.X UR11, UPT, UPT, URZ, UR9, URZ, UP0, !UPT ;  /* 0x00000009ff0b7290 */ /* 0x000fd800087fe4ff */
.L_x_72:
        /* <DEDUP_REMOVED lines=9> */
[----:B--2---:R-:W-:Y:S05]  /*4db0*/  @P0 BRA.U.ANY `(.L_x_72) ;  /* 0xfffffffd00d80947 */ /* 0x004fea000393ffff */
[----:B------:R0:W-:Y:S02]  /*4dc0*/  UTMACMDFLUSH ;  /* 0x00000000000079b7 */ /* 0x0001e40000000000 */
.L_x_71:
[----:B------:R-:W-:Y:S01]  /*4dd0*/  BAR.SYNC.DEFER_BLOCKING 0x2, 0x80 ;  /* 0x0082000000007b1d */ /* 0x000fe20000010000 */
[----:B------:R-:W-:Y:S02]  /*4de0*/  IADD3 R131, PT, PT, R131, 0x1, RZ ;  /* 0x0000000183837810 */ /* 0x000fe40007ffe0ff */
[----:B------:R-:W-:-:S03]  /*4df0*/  IADD3 R132, PT, PT, R132, -0x1, RZ ;  /* 0xffffffff84847810 */ /* 0x000fc60007ffe0ff */
[----:B------:R-:W-:Y:S05]  /*4e00*/  @!P3 BRA `(.L_x_73) ;  /* 0xffffffe800e4b947 */ /* 0x000fea000383ffff */
[-C--:B------:R-:W-:Y:S01]  /*4e10*/  LEA R3, R110, R87.reuse, 0x3 ;  /* 0x000000576e037211 */ /* 0x080fe200078e18ff */
[----:B------:R-:W-:Y:S01]  /*4e20*/  BSSY B0, `(.L_x_74) ;  /* 0x0000005000007945 */ /* 0x000fe20003800000 */
[----:B-1----:R-:W-:Y:S02]  /*4e30*/  SHF.L.U32 R4, R108, 0x1f, RZ ;  /* 0x0000001f6c047819 */ /* 0x002fe400000006ff */
[----:B------:R-:W-:Y:S02]  /*4e40*/  LEA R91, R110, R87, 0x4 ;  /* 0x000000576e5b7211 */ /* 0x000fe400078e20ff */
[----:B------:R-:W1:Y:S02]  /*4e50*/  SYNCS.PHASECHK.TRANS64.TRYWAIT P0, [R3+URZ+0x60], R4 ;  /* 0x00006004030075a7 */ /* 0x000e6400080011ff */
[----:B-1----:R-:W-:Y:S05]  /*4e60*/  @!P0 BRA `(.L_x_75) ;  /* 0x0000000c00448947 */ /* 0x002fea0003800000 */
.L_x_111:
[----:B------:R-:W-:Y:S05]  /*4e70*/  BSYNC B0 ;  /* 0x0000000000007941 */ /* 0x000fea0003800000 */
.L_x_74:
[----:B------:R-:W2:Y:S01]  /*4e80*/  LDS.128 R88, [R91+0x32010] ;  /* 0x032010005b587984 */ /* 0x000ea20000000c00 */
[----:B------:R-:W-:Y:S01]  /*4e90*/  CREDUX.MAXABS.F32.NAN UR4, R133 ;  /* 0x00000000850472cc */ /* 0x000fe20000006400 */
[----:B------:R-:W-:Y:S01]  /*4ea0*/  BSSY.RECONVERGENT B0, `(.L_x_76) ;  /* 0x0000015000007945 */ /* 0x000fe20003800200 */
[----:B------:R-:W-:Y:S01]  /*4eb0*/  ISETP.NE.AND P0, PT, R105, RZ, PT ;  /* 0x000000ff6900720c */ /* 0x000fe20003f05270 */
[----:B------:R3:W-:Y:S06]  /*4ec0*/  MEMBAR.ALL.CTA ;  /* 0x0000000000007992 */ /* 0x0007ec0000008000 */
[----:B---3--:R-:W3:Y:S01]  /*4ed0*/  FENCE.VIEW.ASYNC.S ;  /* 0x00000000000073c6 */ /* 0x008ee20000000000 */
[----:B------:R-:W-:-:S03]  /*4ee0*/  VIADD R110, R110, 0x1 ;  /* 0x000000016e6e7836 */ /* 0x000fc60000000000 */
[----:B------:R-:W-:Y:S01]  /*4ef0*/  IMAD.U32 R2, RZ, RZ, UR4 ;  /* 0x00000004ff027e24 */ /* 0x000fe2000f8e00ff */
[----:B---3--:R3:W-:Y:S04]  /*4f00*/  SYNCS.ARRIVE.TRANS64.ART0 RZ, [R3+URZ+0x70], R0 ;  /* 0x0000700003ff79a7 */ /* 0x0087e800085000ff */
[----:B------:R3:W-:Y:S01]  /*4f10*/  @!P0 STS [R123+0x32000], R2 ;  /* 0x032000027b008388 */ /* 0x0007e20000000800 */
[----:B------:R-:W-:Y:S01]  /*4f20*/  BAR.SYNC.DEFER_BLOCKING 0x2, 0x80 ;  /* 0x0082000000007b1d */ /* 0x000fe20000010000 */
[----:B------:R-:W-:-:S13]  /*4f30*/  LOP3.LUT P0, RZ, R126, R105, RZ, 0xfc, !PT ;  /* 0x000000697eff7212 */ /* 0x000fda000780fcff */
[----:B------:R-:W-:Y:S05]  /*4f40*/  @P0 BRA `(.L_x_77) ;  /* 0x0000000000280947 */ /* 0x000fea0003800000 */
[----:B------:R-:W-:Y:S01]  /*4f50*/  IMAD.U32 R86, RZ, RZ, UR7 ;  /* 0x00000007ff567e24 */ /* 0x000fe2000f8e00ff */
[----:B------:R-:W-:Y:S01]  /*4f60*/  MOV R87, 0x400 ;  /* 0x0000040000577802 */ /* 0x000fe20000000f00 */
[----:B------:R-:W4:Y:S03]  /*4f70*/  LDCU.64 UR4, c[0x0][0x740] ;  /* 0x0000e800ff0477ac */ /* 0x000f260008000a00 */
[----:B------:R-:W-:-:S05]  /*4f80*/  LEA R87, R86, R87, 0x18 ;  /* 0x0000005756577211 */ /* 0x000fca00078ec0ff */
[----:B-1----:R-:W1:Y:S01]  /*4f90*/  LDS.128 R4, [R87+0x32000] ;  /* 0x0320000057047984 */ /* 0x002e620000000c00 */
[----:B---34-:R-:W-:-:S04]  /*4fa0*/  LEA R2, P0, R103, UR4, 0x2 ;  /* 0x0000000467027c11 */ /* 0x018fc8000f8010ff */
[----:B------:R-:W-:Y:S02]  /*4fb0*/  LEA.HI.X R3, R103, UR5, R102, 0x2, P0 ;  /* 0x0000000567037c11 */ /* 0x000fe400080f1466 */
[----:B-1----:R-:W-:-:S04]  /*4fc0*/  FMNMX3 R4, R4, RZ, R5, !PT ;  /* 0x000000ff04047276 */ /* 0x002fc80007800005 */
[----:B------:R-:W-:-:S05]  /*4fd0*/  FMNMX3 R7, R4, R6, R7, !PT ;  /* 0x0000000604077276 */ /* 0x000fca0007800007 */
[----:B------:R4:W-:Y:S02]  /*4fe0*/  REDG.E.MAX.S32.STRONG.GPU desc[UR30][R2.64], R7 ;  /* 0x000000070200798e */ /* 0x0009e4000d12e31e */
.L_x_77:
[----:B------:R-:W-:Y:S05]  /*4ff0*/  BSYNC.RECONVERGENT B0 ;  /* 0x0000000000007941 */ /* 0x000fea0003800200 */
.L_x_76:
[----:B--2---:R-:W-:Y:S02]  /*5000*/  ISETP.NE.AND P0, PT, R91, 0x1, PT ;  /* 0x000000015b00780c */ /* 0x004fe40003f05270 */
[----:B------:R-:W-:-:S04]  /*5010*/  ISETP.NE.AND P1, PT, R110, 0x2, PT ;  /* 0x000000026e00780c */ /* 0x000fc80003f25270 */
[----:B-1-34-:R-:W-:Y:S02]  /*5020*/  SEL R3, RZ, 0x1, P1 ;  /* 0x00000001ff037807 */ /* 0x01afe40000800000 */
[----:B------:R-:W-:Y:S02]  /*5030*/  SEL R110, R110, RZ, P1 ;  /* 0x000000ff6e6e7207 */ /* 0x000fe40000800000 */
[----:B------:R-:W-:-:S03]  /*5040*/  LOP3.LUT R108, R108, R3, RZ, 0x3c, !PT ;  /* 0x000000036c6c7212 */ /* 0x000fc600078e3cff */
[----:B------:R-:W-:Y:S05]  /*5050*/  @!P0 BRA `(.L_x_78) ;  /* 0xffffffe400ec8947 */ /* 0x000fea000383ffff */
.L_x_65:
[----:B------:R-:W-:-:S13]  /*5060*/  ISETP.NE.AND P0, PT, R126, RZ, PT ;  /* 0x000000ff7e00720c */ /* 0x000fda0003f05270 */
[----:B------:R-:W-:Y:S05]  /*5070*/  @P0 BRA `(.L_x_79) ;  /* 0x0000000000200947 */ /* 0x000fea0003800000 */
[----:B------:R-:W2:Y:S01]  /*5080*/  S2UR UR4, SR_CgaCtaId ;  /* 0x00000000000479c3 */ /* 0x000ea20000008800 */
[----:B------:R-:W-:Y:S01]  /*5090*/  ELECT P1, URZ, PT ;  /* 0x0000000000ff782f */ /* 0x000fe20003820000 */
[----:B------:R-:W-:-:S06]  /*50a0*/  IMAD.MOV.U32 R2, RZ, RZ, 0x1 ;  /* 0x00000001ff027424 */ /* 0x000fcc00078e00ff */
[----:B------:R-:W-:Y:S06]  /*50b0*/  UVIRTCOUNT.DEALLOC.SMPOOL 0x80 ;  /* 0x000000800000784c */ /* 0x000fec0000000000 */
[----:B------:R-:W-:Y:S01]  /*50c0*/  @P1 MOV R3, 0x40 ;  /* 0x0000004000031802 */ /* 0x000fe20000000f00 */
[----:B--2---:R-:W-:-:S05]  /*50d0*/  @P1 IMAD.U32 R86, RZ, RZ, UR4 ;  /* 0x00000004ff561e24 */ /* 0x004fca000f8e00ff */
[----:B------:R-:W-:-:S05]  /*50e0*/  @P1 LEA R3, R86, R3, 0x18 ;  /* 0x0000000356031211 */ /* 0x000fca00078ec0ff */
[----:B------:R2:W-:Y:S02]  /*50f0*/  @P1 STS.U8 [R3], R2 ;  /* 0x0000000203001388 */ /* 0x0005e40000000000 */
.L_x_79:
[----:B------:R-:W-:Y:S06]  /*5100*/  BAR.SYNC.DEFER_BLOCKING 0x2, 0x80 ;  /* 0x0082000000007b1d */ /* 0x000fec0000010000 */
[----:B------:R-:W-:Y:S05]  /*5110*/  @P0 BRA `(.L_x_80) ;  /* 0x0000000000d80947 */ /* 0x000fea0003800000 */
[----:B--2---:R-:W-:Y:S01]  /*5120*/  VIADD R3, R87, 0x80 ;  /* 0x0000008057037836 */ /* 0x004fe20000000000 */
[----:B------:R-:W-:Y:S01]  /*5130*/  LOP3.LUT R86, R86, 0x1, RZ, 0x3c, !PT ;  /* 0x0000000156567812 */ /* 0x000fe200078e3cff */
[----:B------:R-:W-:Y:S03]  /*5140*/  BSSY B0, `(.L_x_81) ;  /* 0x0000005000007945 */ /* 0x000fe60003800000 */
[----:B------:R-:W-:-:S04]  /*5150*/  PRMT R3, R86, 0x654, R3 ;  /* 0x0000065456037816 */ /* 0x000fc80000000003 */
[----:B------:R2:W-:Y:S01]  /*5160*/  SYNCS.ARRIVE.TRANS64.RED.ART0 RZ, [R3+URZ], R0 ;  /* 0x0000000003ff79a7 */ /* 0x0005e200085004ff */
[----:B------:R-:W3:Y:S02]  /*5170*/  SYNCS.PHASECHK.TRANS64.TRYWAIT P0, [R87+URZ+0x80], RZ ;  /* 0x000080ff570075a7 */ /* 0x000ee400080011ff */
[----:B--23--:R-:W-:Y:S05]  /*5180*/  @!P0 BRA `(.L_x_82) ;  /* 0x0000000800948947 */ /* 0x00cfea0003800000 */
.L_x_112:
[----:B------:R-:W-:Y:S05]  /*5190*/  BSYNC B0 ;  /* 0x0000000000007941 */ /* 0x000fea0003800000 */
.L_x_81:
[----:B------:R-:W3:Y:S01]  /*51a0*/  S2UR UR5, SR_CgaCtaId ;  /* 0x00000000000579c3 */ /* 0x000ee20000008800 */
[----:B------:R-:W-:Y:S01]  /*51b0*/  NOP ;  /* 0x0000000000007918 */ /* 0x000fe20000000000 */
[----:B------:R-:W-:Y:S01]  /*51c0*/  UMOV UR4, 0x50 ;  /* 0x0000005000047882 */ /* 0x000fe20000000000 */
[----:B------:R-:W-:Y:S01]  /*51d0*/  LOP3.LUT R4, R124, 0xffff, RZ, 0xc0, !PT ;  /* 0x0000ffff7c047812 */ /* 0x000fe200078ec0ff */
[----:B------:R-:W-:-:S03]  /*51e0*/  IMAD.MOV.U32 R3, RZ, RZ, 0xffff ;  /* 0x0000ffffff037424 */ /* 0x000fc600078e00ff */
[----:B------:R-:W-:-:S04]  /*51f0*/  SHF.R.U32.HI R4, RZ, 0x5, R4 ;  /* 0x00000005ff047819 */ /* 0x000fc80000011604 */
[----:B------:R-:W-:Y:S01]  /*5200*/  SHF.L.U32 R3, R3, R4, RZ ;  /* 0x0000000403037219 */ /* 0x000fe200000006ff */
[----:B------:R-:W-:-:S05]  /*5210*/  VIADD R5, R4, 0x10 ;  /* 0x0000001004057836 */ /* 0x000fca0000000000 */
[----:B------:R-:W-:Y:S01]  /*5220*/  SHF.L.U32 R0, R0, R5, RZ ;  /* 0x0000000500007219 */ /* 0x000fe200000006ff */
[----:B---3--:R-:W-:-:S03]  /*5230*/  ULEA UR5, UR5, UR4, 0x18 ;  /* 0x0000000405057291 */ /* 0x008fc6000f8ec0ff */
[----:B------:R-:W-:-:S04]  /*5240*/  LOP3.LUT R5, R0, R3, RZ, 0xfc, !PT ;  /* 0x0000000300057212 */ /* 0x000fc800078efcff */
[C---:B------:R-:W-:Y:S02]  /*5250*/  LOP3.LUT R3, R5.reuse, 0xffff, RZ, 0xc0, !PT ;  /* 0x0000ffff05037812 */ /* 0x040fe400078ec0ff */
[----:B------:R-:W3:Y:S02]  /*5260*/  LDS R2, [UR5] ;  /* 0x00000005ff027984 */ /* 0x000ee40008000800 */
[----:B---3--:R-:W-:-:S04]  /*5270*/  LOP3.LUT R0, R5, 0xffff, R2, 0x80, !PT ;  /* 0x0000ffff05007812 */ /* 0x008fc800078e8002 */
[----:B------:R-:W-:-:S13]  /*5280*/  ISETP.NE.AND P0, PT, R0, R3, PT ;  /* 0x000000030000720c */ /* 0x000fda0003f05270 */
[----:B------:R-:W-:Y:S05]  /*5290*/  @P0 BRA `(.L_x_83) ;  /* 0x00000000006c0947 */ /* 0x000fea0003800000 */
[----:B------:R-:W-:Y:S02]  /*52a0*/  SHF.R.U32.HI R0, RZ, 0x10, R2 ;  /* 0x00000010ff007819 */ /* 0x000fe40000011602 */
[----:B------:R-:W-:-:S04]  /*52b0*/  SHF.R.U32.HI R3, RZ, 0x10, R5 ;  /* 0x00000010ff037819 */ /* 0x000fc80000011605 */
[----:B------:R-:W-:-:S04]  /*52c0*/  LOP3.LUT R0, R0, R3, RZ, 0xc0, !PT ;  /* 0x0000000300007212 */ /* 0x000fc800078ec0ff */
[----:B------:R-:W-:-:S13]  /*52d0*/  ISETP.NE.AND P0, PT, R0, R3, PT ;  /* 0x000000030000720c */ /* 0x000fda0003f05270 */
[----:B------:R-:W-:Y:S05]  /*52e0*/  @P0 BRA `(.L_x_84) ;  /* 0x00000000004c0947 */ /* 0x000fea0003800000 */
[----:B------:R-:W-:Y:S02]  /*52f0*/  R2UR UR4, R5 ;  /* 0x00000000050472ca */ /* 0x000fe400000e0000 */
[----:B------:R-:W-:Y:S02]  /*5300*/  ELECT P0, URZ, PT ;  /* 0x0000000000ff782f */ /* 0x000fe40003800000 */
[----:B------:R-:W-:-:S09]  /*5310*/  PLOP3.LUT P1, PT, PT, PT, PT, 0x8, 0x80 ;  /* 0x000000000080781c */ /* 0x000fd20003f2e170 */
[----:B------:R-:W-:Y:S02]  /*5320*/  ULOP3.LUT UR4, URZ, UR4, URZ, 0x33, !UPT ;  /* 0x00000004ff047292 */ /* 0x000fe4000f8e33ff */
[----:B------:R-:W-:-:S10]  /*5330*/  VOTEU.ANY UP0, P0 ;  /* 0x0000000000ff7886 */ /* 0x000fd40000000100 */
.L_x_85:
[----:B------:R-:W-:Y:S01]  /*5340*/  @P0 ELECT P1, URZ, PT ;  /* 0x0000000000ff082f */ /* 0x000fe20003820000 */
[----:B------:R3:W-:-:S12]  /*5350*/  @UP0 UTCATOMSWS.AND URZ, UR4 ;  /* 0x0000000400ff09e3 */ /* 0x0007d80008000000 */
[----:B------:R-:W-:Y:S02]  /*5360*/  @P1 PLOP3.LUT P0, PT, P1, PT, PT, 0x8, 0x80 ;  /* 0x000000000080181c */ /* 0x000fe40000f0e170 */
[----:B------:R-:W-:-:S11]  /*5370*/  PLOP3.LUT P1, PT, PT, PT, PT, 0x8, 0x80 ;  /* 0x000000000080781c */ /* 0x000fd60003f2e170 */
[----:B---3--:R-:W-:Y:S05]  /*5380*/  @P0 BRA.U.ANY `(.L_x_85) ;  /* 0xfffffffd00ec0947 */ /* 0x008fea000393ffff */
[----:B------:R-:W3:Y:S01]  /*5390*/  S2R R2, SR_LANEID ;  /* 0x0000000000027919 */ /* 0x000ee20000000000 */
[----:B------:R-:W-:Y:S01]  /*53a0*/  IMAD.U32 R0, RZ, RZ, UR4 ;  /* 0x00000004ff007e24 */ /* 0x000fe2000f8e00ff */
[----:B------:R-:W-:Y:S02]  /*53b0*/  VOTEU.ANY UR6, UPT, PT ;  /* 0x0000000000067886 */ /* 0x000fe400038e0100 */
[----:B------:R-:W-:Y:S01]  /*53c0*/  UFLO.U32 UR6, UR6 ;  /* 0x00000006000672bd */ /* 0x000fe200080e0000 */
[----:B------:R-:W5:Y:S05]  /*53d0*/  REDUX UR4, R0 ;  /* 0x00000000000473c4 */ /* 0x000f6a0000000000 */
[----:B---3--:R-:W-:-:S02]  /*53e0*/  ISETP.EQ.U32.AND P0, PT, R2, UR6, PT ;  /* 0x0000000602007c0c */ /* 0x008fc4000bf02070 */
[----:B-----5:R-:W-:-:S11]  /*53f0*/  MOV R2, UR4 ;  /* 0x0000000400027c02 */ /* 0x020fd60008000f00 */
[----:B------:R3:W-:Y:S01]  /*5400*/  @P0 ATOMS.AND RZ, [UR5], R2 ;  /* 0x00000002ffff098c */ /* 0x0007e2000a800005 */
[----:B------:R-:W-:Y:S05]  /*5410*/  BRA `(.L_x_86) ;  /* 0x0000000000147947 */ /* 0x000fea0003800000 */
.L_x_84:
[----:B------:R-:W-:Y:S02]  /*5420*/  MOV R2, 0x5440 ;  /* 0x0000544000027802 */ /* 0x000fe40000000f00 */
[----:B-12-4-:R-:W-:Y:S05]  /*5430*/  CALL.REL.NOINC `($__internal_0_$__cuda_sm10x_tcgen05_guardrail_trap_col_being_dealloced_not_returned_by_alloc) ;  /* 0x0000000400fc7944 */ /* 0x016fea0003c00000 */
[----:B------:R-:W-:Y:S05]  /*5440*/  BRA `(.L_x_86) ;  /* 0x0000000000087947 */ /* 0x000fea0003800000 */
.L_x_83:
[----:B------:R-:W-:Y:S02]  /*5450*/  MOV R2, 0x5470 ;  /* 0x0000547000027802 */ /* 0x000fe40000000f00 */
[----:B-12-4-:R-:W-:Y:S05]  /*5460*/  CALL.REL.NOINC `($__internal_2_$__cuda_sm10x_tcgen05_guardrail_trap_unallocated_columns_being_dealloced) ;  /* 0x0000000800087944 */ /* 0x016fea0003c00000 */
.L_x_86:
[----:B------:R-:W-:Y:S01]  /*5470*/  NOP ;  /* 0x0000000000007918 */ /* 0x000fe20000000000 */
.L_x_80:
[----:B------:R-:W-:Y:S01]  /*5480*/  ISETP.NE.AND P0, PT, R126, RZ, PT ;  /* 0x000000ff7e00720c */ /* 0x000fe20003f05270 */
[----:B------:R-:W-:-:S04]  /*5490*/  DEPBAR.LE SB0, 0x0 ;  /* 0x000080000000791a */ /* 0x000fc80000000000 */
[----:B------:R-:W-:-:S08]  /*54a0*/  DEPBAR.LE SB0, 0x0 ;  /* 0x000080000000791a */ /* 0x000fd00000000000 */
[----:B------:R-:W-:Y:S05]  /*54b0*/  @P0 BRA `(.L_x_51) ;  /* 0x0000000000200947 */ /* 0x000fea0003800000 */
[----:B------:R-:W-:Y:S01]  /*54c0*/  ELECT P0, URZ, PT ;  /* 0x0000000000ff782f */ /* 0x000fe20003800000 */
[----:B------:R-:W-:-:S12]  /*54d0*/  IMAD.MOV.U32 R0, RZ, RZ, 0x20 ;  /* 0x00000020ff007424 */ /* 0x000fd800078e00ff */
[----:B--23--:R-:W-:-:S04]  /*54e0*/  @P0 IADD3 R2, PT, PT, -R0, 0x100000, RZ ;  /* 0x0010000000020810 */ /* 0x00cfc80007ffe1ff */
[C---:B------:R-:W-:Y:S02]  /*54f0*/  @P0 SHF.L.U32 R3, R2.reuse, 0xb, RZ ;  /* 0x0000000b02030819 */ /* 0x040fe400000006ff */
[----:B------:R-:W-:-:S05]  /*5500*/  @P0 SHF.L.U32 R2, R2, 0x1, RZ ;  /* 0x0000000102020819 */ /* 0x000fca00000006ff */
[----:B------:R2:W-:Y:S04]  /*5510*/  @P0 STS.64 [R87+URZ+0x80], R2 ;  /* 0x0000800257000988 */ /* 0x0005e80008000aff */
[----:B------:R-:W3:Y:S02]  /*5520*/  FENCE.VIEW.ASYNC.S ;  /* 0x00000000000073c6 */ /* 0x000ee40000000000 */
[----:B---3--:R-:W3:Y:S02]  /*5530*/  SYNCS.CCTL.IVALL ;  /* 0x00000000000079b1 */ /* 0x008ee40000000000 */
.L_x_51:
[----:B---3--:R-:W-:Y:S01]  /*5540*/  NOP ;  /* 0x0000000000007918 */ /* 0x008fe20000000000 */
[----:B-12---:R-:W-:Y:S05]  /*5550*/  EXIT ;  /* 0x000000000000794d */ /* 0x006fea0003800000 */
.L_x_21:
[----:B------:R-:W-:-:S07]  /*5560*/  MOV R20, R21 ;  /* 0x0000001500147202 */ /* 0x000fce0000000f00 */
.L_x_87:
[----:B----4-:R4:W3:Y:S02]  /*5570*/  SYNCS.PHASECHK.TRANS64.TRYWAIT P0, [R14+URZ+0x70], R21 ;  /* 0x000070150e0075a7 */ /* 0x0108e400080011ff */
[----:B---3--:R-:W-:Y:S05]  /*5580*/  @!P0 NANOSLEEP.SYNCS 0x989680 ;  /* 0x009896800000895d */ /* 0x008fea0003900000 */
[----:B------:R-:W3:Y:S02]  /*5590*/  @!P0 SYNCS.PHASECHK.TRANS64 P0, [R14+URZ+0x70], R21 ;  /* 0x000070150e0085a7 */ /* 0x000ee400080010ff */
[----:B---3--:R-:W-:Y:S05]  /*55a0*/  @!P0 BRA `(.L_x_87) ;  /* 0xfffffffc00f08947 */ /* 0x008fea000383ffff */
[----:B------:R-:W-:Y:S05]  /*55b0*/  BRA `(.L_x_88) ;  /* 0xffffffb8006c7947 */ /* 0x000fea000383ffff */
.L_x_23:
[----:B------:R-:W-:-:S07]  /*55c0*/  MOV R7, R6 ;  /* 0x0000000600077202 */ /* 0x000fce0000000f00 */
.L_x_89:
[----:B--2---:R2:W3:Y:S02]  /*55d0*/  SYNCS.PHASECHK.TRANS64.TRYWAIT P0, [R2+URZ+0x70], R7 ;  /* 0x00007007020075a7 */ /* 0x0044e400080011ff */
[----:B---3--:R-:W-:Y:S05]  /*55e0*/  @!P0 NANOSLEEP.SYNCS 0x989680 ;  /* 0x009896800000895d */ /* 0x008fea0003900000 */
[----:B------:R-:W3:Y:S02]  /*55f0*/  @!P0 SYNCS.PHASECHK.TRANS64 P0, [R2+URZ+0x70], R7 ;  /* 0x00007007020085a7 */ /* 0x000ee400080010ff */
[----:B---3--:R-:W-:Y:S05]  /*5600*/  @!P0 BRA `(.L_x_89) ;  /* 0xfffffffc00f08947 */ /* 0x008fea000383ffff */
[----:B------:R-:W-:Y:S05]  /*5610*/  BRA `(.L_x_90) ;  /* 0xffffffbc00187947 */ /* 0x000fea000383ffff */
.L_x_24:
[----:B------:R-:W-:-:S07]  /*5620*/  MOV R9, R8 ;  /* 0x0000000800097202 */ /* 0x000fce0000000f00 */
.L_x_91:
[----:B--2---:R2:W3:Y:S02]  /*5630*/  SYNCS.PHASECHK.TRANS64.TRYWAIT P0, [R3+URZ+0x70], R9 ;  /* 0x00007009030075a7 */ /* 0x0044e400080011ff */
[----:B---3--:R-:W-:Y:S05]  /*5640*/  @!P0 NANOSLEEP.SYNCS 0x989680 ;  /* 0x009896800000895d */ /* 0x008fea0003900000 */
[----:B------:R-:W3:Y:S02]  /*5650*/  @!P0 SYNCS.PHASECHK.TRANS64 P0, [R3+URZ+0x70], R9 ;  /* 0x00007009030085a7 */ /* 0x000ee400080010ff */
[----:B---3--:R-:W-:Y:S05]  /*5660*/  @!P0 BRA `(.L_x_91) ;  /* 0xfffffffc00f08947 */ /* 0x008fea000383ffff */
[----:B------:R-:W-:Y:S05]  /*5670*/  BRA `(.L_x_16) ;  /* 0xffffffbc004c7947 */ /* 0x000fea000383ffff */
.L_x_26:
[----:B------:R-:W-:-:S07]  /*5680*/  MOV R0, UR34 ;  /* 0x0000002200007c02 */ /* 0x000fce0008000f00 */
.L_x_92:
[----:B---3--:R3:W4:Y:S02]  /*5690*/  SYNCS.PHASECHK.TRANS64.TRYWAIT P0, [R0+URZ+0x60], RZ ;  /* 0x000060ff000075a7 */ /* 0x00872400080011ff */
[----:B----4-:R-:W-:Y:S05]  /*56a0*/  @!P0 NANOSLEEP.SYNCS 0x989680 ;  /* 0x009896800000895d */ /* 0x010fea0003900000 */
[----:B------:R-:W4:Y:S02]  /*56b0*/  @!P0 SYNCS.PHASECHK.TRANS64 P0, [R0+URZ+0x60], RZ ;  /* 0x000060ff000085a7 */ /* 0x000f2400080010ff */
[----:B----4-:R-:W-:Y:S05]  /*56c0*/  @!P0 BRA `(.L_x_92) ;  /* 0xfffffffc00f08947 */ /* 0x010fea000383ffff */
[----:B------:R-:W-:Y:S05]  /*56d0*/  BRA `(.L_x_93) ;  /* 0xffffffbc00587947 */ /* 0x000fea000383ffff */
.L_x_29:
[----:B------:R-:W-:Y:S02]  /*56e0*/  MOV R4, UR4 ;  /* 0x0000000400047c02 */ /* 0x000fe40008000f00 */
[----:B------:R-:W-:Y:S02]  /*56f0*/  MOV R5, UR4 ;  /* 0x0000000400057c02 */ /* 0x000fe40008000f00 */
[----:B------:R-:W-:-:S07]  /*5700*/  MOV R0, UR5 ;  /* 0x0000000500007c02 */ /* 0x000fce0008000f00 */
.L_x_94:
[----:B-1----:R1:W3:Y:S02]  /*5710*/  SYNCS.PHASECHK.TRANS64.TRYWAIT P0, [R0+URZ+0x28], R5 ;  /* 0x00002805000075a7 */ /* 0x0022e400080011ff */
[----:B---3--:R-:W-:Y:S05]  /*5720*/  @!P0 NANOSLEEP.SYNCS 0x989680 ;  /* 0x009896800000895d */ /* 0x008fea0003900000 */
[----:B------:R-:W3:Y:S02]  /*5730*/  @!P0 SYNCS.PHASECHK.TRANS64 P0, [R0+URZ+0x28], R5 ;  /* 0x00002805000085a7 */ /* 0x000ee400080010ff */
[----:B---3--:R-:W-:Y:S05]  /*5740*/  @!P0 BRA `(.L_x_94) ;  /* 0xfffffffc00f08947 */ /* 0x008fea000383ffff */
[----:B------:R-:W-:Y:S05]  /*5750*/  BRA `(.L_x_28) ;  /* 0xffffffc0000c7947 */ /* 0x000fea000383ffff */
.L_x_32:
[----:B------:R-:W-:-:S07]  /*5760*/  MOV R5, R4 ;  /* 0x0000000400057202 */ /* 0x000fce0000000f00 */
.L_x_95:
[----:B--2---:R2:W3:Y:S02]  /*5770*/  SYNCS.PHASECHK.TRANS64.TRYWAIT P0, [R3+URZ+0x60], R5 ;  /* 0x00006005030075a7 */ /* 0x0044e400080011ff */
[----:B---3--:R-:W-:Y:S05]  /*5780*/  @!P0 NANOSLEEP.SYNCS 0x989680 ;  /* 0x009896800000895d */ /* 0x008fea0003900000 */
[----:B------:R-:W3:Y:S02]  /*5790*/  @!P0 SYNCS.PHASECHK.TRANS64 P0, [R3+URZ+0x60], R5 ;  /* 0x00006005030085a7 */ /* 0x000ee400080010ff */
[----:B---3--:R-:W-:Y:S05]  /*57a0*/  @!P0 BRA `(.L_x_95) ;  /* 0xfffffffc00f08947 */ /* 0x008fea000383ffff */
[----:B------:R-:W-:Y:S05]  /*57b0*/  BRA `(.L_x_96) ;  /* 0xffffffc000a47947 */ /* 0x000fea000383ffff */
.L_x_34:
[----:B------:R-:W-:Y:S02]  /*57c0*/  MOV R2, UR4 ;  /* 0x0000000400027c02 */ /* 0x000fe40008000f00 */
[----:B--2---:R-:W-:Y:S02]  /*57d0*/  MOV R3, UR4 ;  /* 0x0000000400037c02 */ /* 0x004fe40008000f00 */
[----:B------:R-:W-:-:S07]  /*57e0*/  MOV R0, UR5 ;  /* 0x0000000500007c02 */ /* 0x000fce0008000f00 */
.L_x_97:
[----:B--2---:R2:W3:Y:S02]  /*57f0*/  SYNCS.PHASECHK.TRANS64.TRYWAIT P0, [R0+URZ+0x28], R3 ;  /* 0x00002803000075a7 */ /* 0x0044e400080011ff */
[----:B---3--:R-:W-:Y:S05]  /*5800*/  @!P0 NANOSLEEP.SYNCS 0x989680 ;  /* 0x009896800000895d */ /* 0x008fea0003900000 */
[----:B------:R-:W3:Y:S02]  /*5810*/  @!P0 SYNCS.PHASECHK.TRANS64 P0, [R0+URZ+0x28], R3 ;  /* 0x00002803000085a7 */ /* 0x000ee400080010ff */
[----:B---3--:R-:W-:Y:S05]  /*5820*/  @!P0 BRA `(.L_x_97) ;  /* 0xfffffffc00f08947 */ /* 0x008fea000383ffff */
[----:B------:R-:W-:Y:S05]  /*5830*/  BRA `(.L_x_98) ;  /* 0xffffffc4001c7947 */ /* 0x000fea000383ffff */
.L_x_36:
[----:B------:R-:W-:-:S07]  /*5840*/  MOV R2, UR12 ;  /* 0x0000000c00027c02 */ /* 0x000fce0008000f00 */
.L_x_99:
[----:B--2---:R2:W3:Y:S02]  /*5850*/  SYNCS.PHASECHK.TRANS64.TRYWAIT P0, [R2+URZ+0x60], RZ ;  /* 0x000060ff020075a7 */ /* 0x0044e400080011ff */
[----:B---3--:R-:W-:Y:S05]  /*5860*/  @!P0 NANOSLEEP.SYNCS 0x989680 ;  /* 0x009896800000895d */ /* 0x008fea0003900000 */
[----:B------:R-:W3:Y:S02]  /*5870*/  @!P0 SYNCS.PHASECHK.TRANS64 P0, [R2+URZ+0x60], RZ ;  /* 0x000060ff020085a7 */ /* 0x000ee400080010ff */
[----:B---3--:R-:W-:Y:S05]  /*5880*/  @!P0 BRA `(.L_x_99) ;  /* 0xfffffffc00f08947 */ /* 0x008fea000383ffff */
[----:B------:R-:W-:Y:S05]  /*5890*/  BRA `(.L_x_100) ;  /* 0xffffffc4003c7947 */ /* 0x000fea000383ffff */
.L_x_39:
[----:B------:R-:W-:Y:S02]  /*58a0*/  MOV R2, UR13 ;  /* 0x0000000d00027c02 */ /* 0x000fe40008000f00 */
[----:B------:R-:W-:Y:S02]  /*58b0*/  MOV R3, UR13 ;  /* 0x0000000d00037c02 */ /* 0x000fe40008000f00 */
[----:B------:R-:W-:-:S07]  /*58c0*/  MOV R0, UR12 ;  /* 0x0000000c00007c02 */ /* 0x000fce0008000f00 */
.L_x_101:
[----:B-1----:R1:W2:Y:S02]  /*58d0*/  SYNCS.PHASECHK.TRANS64.TRYWAIT P0, [R0+URZ+0x58], R3 ;  /* 0x00005803000075a7 */ /* 0x0022a400080011ff */
[----:B--2---:R-:W-:Y:S05]  /*58e0*/  @!P0 NANOSLEEP.SYNCS 0x989680 ;  /* 0x009896800000895d */ /* 0x004fea0003900000 */
[----:B------:R-:W2:Y:S02]  /*58f0*/  @!P0 SYNCS.PHASECHK.TRANS64 P0, [R0+URZ+0x58], R3 ;  /* 0x00005803000085a7 */ /* 0x000ea400080010ff */
[----:B--2---:R-:W-:Y:S05]  /*5900*/  @!P0 BRA `(.L_x_101) ;  /* 0xfffffffc00f08947 */ /* 0x004fea000383ffff */
[----:B------:R-:W-:Y:S05]  /*5910*/  BRA `(.L_x_38) ;  /* 0xffffffc800907947 */ /* 0x000fea000383ffff */
.L_x_42:
[----:B------:R-:W-:Y:S02]  /*5920*/  MOV R2, UR25 ;  /* 0x0000001900027c02 */ /* 0x000fe40008000f00 */
[----:B------:R-:W-:Y:S02]  /*5930*/  MOV R3, UR25 ;  /* 0x0000001900037c02 */ /* 0x000fe40008000f00 */
[----:B------:R-:W-:Y:S07]  /*5940*/  MOV R0, UR13 ;  /* 0x0000000d00007c02 */ /* 0x000fee0008000f00 */
.L_x_102:
[----:B-1----:R1:W2:Y:S02]  /*5950*/  SYNCS.PHASECHK.TRANS64.TRYWAIT P0, [R0+URZ], R3 ;  /* 0x00000003000075a7 */ /* 0x0022a400080011ff */
[----:B--2---:R-:W-:Y:S05]  /*5960*/  @!P0 NANOSLEEP.SYNCS 0x989680 ;  /* 0x009896800000895d */ /* 0x004fea0003900000 */
[----:B------:R-:W2:Y:S02]  /*5970*/  @!P0 SYNCS.PHASECHK.TRANS64 P0, [R0+URZ], R3 ;  /* 0x00000003000085a7 */ /* 0x000ea400080010ff */
[----:B--2---:R-:W-:Y:S05]  /*5980*/  @!P0 BRA `(.L_x_102) ;  /* 0xfffffffc00f08947 */ /* 0x004fea000383ffff */
[----:B------:R-:W-:Y:S05]  /*5990*/  BRA `(.L_x_41) ;  /* 0xffffffcc00047947 */ /* 0x000fea000383ffff */
.L_x_45:
[-C--:B------:R-:W-:Y:S02]  /*59a0*/  MOV R6, R3.reuse ;  /* 0x0000000300067202 */ /* 0x080fe40000000f00 */
[----:B------:R-:W-:-:S07]  /*59b0*/  MOV R7, R3 ;  /* 0x0000000300077202 */ /* 0x000fce0000000f00 */
.L_x_103:
[----:B-1----:R1:W2:Y:S02]  /*59c0*/  SYNCS.PHASECHK.TRANS64.TRYWAIT P0, [R2+URZ+0x60], R7 ;  /* 0x00006007020075a7 */ /* 0x0022a400080011ff */
[----:B--2---:R-:W-:Y:S05]  /*59d0*/  @!P0 NANOSLEEP.SYNCS 0x989680 ;  /* 0x009896800000895d */ /* 0x004fea0003900000 */
[----:B------:R-:W2:Y:S02]  /*59e0*/  @!P0 SYNCS.PHASECHK.TRANS64 P0, [R2+URZ+0x60], R7 ;  /* 0x00006007020085a7 */ /* 0x000ea400080010ff */
[----:B--2---:R-:W-:Y:S05]  /*59f0*/  @!P0 BRA `(.L_x_103) ;  /* 0xfffffffc00f08947 */ /* 0x004fea000383ffff */
[----:B------:R-:W-:Y:S05]  /*5a00*/  BRA `(.L_x_104) ;  /* 0xffffffcc00987947 */ /* 0x000fea000383ffff */
.L_x_60:
[----:B------:R-:W-:-:S07]  /*5a10*/  MOV R15, R14 ;  /* 0x0000000e000f7202 */ /* 0x000fce0000000f00 */
.L_x_105:
[----:B-1----:R1:W2:Y:S02]  /*5a20*/  SYNCS.PHASECHK.TRANS64.TRYWAIT P0, [R3+URZ], R15 ;  /* 0x0000000f030075a7 */ /* 0x0022a400080011ff */
[----:B--2---:R-:W-:Y:S05]  /*5a30*/  @!P0 NANOSLEEP.SYNCS 0x989680 ;  /* 0x009896800000895d */ /* 0x004fea0003900000 */
[----:B------:R-:W2:Y:S02]  /*5a40*/  @!P0 SYNCS.PHASECHK.TRANS64 P0, [R3+URZ], R15 ;  /* 0x0000000f030085a7 */ /* 0x000ea400080010ff */
[----:B--2---:R-:W-:Y:S05]  /*5a50*/  @!P0 BRA `(.L_x_105) ;  /* 0xfffffffc00f08947 */ /* 0x004fea000383ffff */
[----:B------:R-:W-:Y:S05]  /*5a60*/  BRA `(.L_x_59) ;  /* 0xffffffd4005c7947 */ /* 0x000fea000383ffff */
.L_x_63:
[----:B------:R-:W-:-:S07]  /*5a70*/  MOV R9, R8 ;  /* 0x0000000800097202 */ /* 0x000fce0000000f00 */
.L_x_106:
[----:B-1----:R1:W2:Y:S02]  /*5a80*/  SYNCS.PHASECHK.TRANS64.TRYWAIT P0, [R3+URZ], R9 ;  /* 0x00000009030075a7 */ /* 0x0022a400080011ff */
[----:B--2---:R-:W-:Y:S05]  /*5a90*/  @!P0 NANOSLEEP.SYNCS 0x989680 ;  /* 0x009896800000895d */ /* 0x004fea0003900000 */
[----:B------:R-:W2:Y:S02]  /*5aa0*/  @!P0 SYNCS.PHASECHK.TRANS64 P0, [R3+URZ], R9 ;  /* 0x00000009030085a7 */ /* 0x000ea400080010ff */
[----:B--2---:R-:W-:Y:S05]  /*5ab0*/  @!P0 BRA `(.L_x_106) ;  /* 0xfffffffc00f08947 */ /* 0x004fea000383ffff */
[----:B------:R-:W-:Y:S05]  /*5ac0*/  BRA `(.L_x_62) ;  /* 0xffffffd400c47947 */ /* 0x000fea000383ffff */
.L_x_64:
[----:B-1----:R1:W2:Y:S02]  /*5ad0*/  SYNCS.PHASECHK.TRANS64.TRYWAIT P0, [R87+URZ+0x60], RZ ;  /* 0x000060ff570075a7 */ /* 0x0022a400080011ff */
[----:B--2---:R-:W-:Y:S05]  /*5ae0*/  @!P0 NANOSLEEP.SYNCS 0x989680 ;  /* 0x009896800000895d */ /* 0x004fea0003900000 */
[----:B------:R-:W2:Y:S02]  /*5af0*/  @!P0 SYNCS.PHASECHK.TRANS64 P0, [R87+URZ+0x60], RZ ;  /* 0x000060ff570085a7 */ /* 0x000ea400080010ff */
[----:B--2---:R-:W-:Y:S05]  /*5b00*/  @!P0 BRA `(.L_x_64) ;  /* 0xfffffffc00f08947 */ /* 0x004fea000383ffff */
[----:B------:R-:W-:Y:S05]  /*5b10*/  BRA `(.L_x_107) ;  /* 0xffffffd800287947 */ /* 0x000fea000383ffff */
.L_x_66:
[----:B------:R-:W-:-:S07]  /*5b20*/  MOV R3, R2 ;  /* 0x0000000200037202 */ /* 0x000fce0000000f00 */
.L_x_108:
[----:B-1----:R1:W2:Y:S02]  /*5b30*/  SYNCS.PHASECHK.TRANS64.TRYWAIT P0, [R87+URZ+0x50], R3 ;  /* 0x00005003570075a7 */ /* 0x0022a400080011ff */
[----:B--2---:R-:W-:Y:S05]  /*5b40*/  @!P0 NANOSLEEP.SYNCS 0x989680 ;  /* 0x009896800000895d */ /* 0x004fea0003900000 */
[----:B------:R-:W2:Y:S02]  /*5b50*/  @!P0 SYNCS.PHASECHK.TRANS64 P0, [R87+URZ+0x50], R3 ;  /* 0x00005003570085a7 */ /* 0x000ea400080010ff */
[----:B--2---:R-:W-:Y:S05]  /*5b60*/  @!P0 BRA `(.L_x_108) ;  /* 0xfffffffc00f08947 */ /* 0x004fea000383ffff */
[----:B------:R-:W-:Y:S05]  /*5b70*/  BRA `(.L_x_109) ;  /* 0xffffffdc00707947 */ /* 0x000fea000383ffff */
.L_x_75:
[----:B------:R-:W-:-:S07]  /*5b80*/  MOV R5, R4 ;  /* 0x0000000400057202 */ /* 0x000fce0000000f00 */
.L_x_110:
[----:B-1----:R1:W2:Y:S02]  /*5b90*/  SYNCS.PHASECHK.TRANS64.TRYWAIT P0, [R3+URZ+0x60], R5 ;  /* 0x00006005030075a7 */ /* 0x0022a400080011ff */
[----:B--2---:R-:W-:Y:S05]  /*5ba0*/  @!P0 NANOSLEEP.SYNCS 0x989680 ;  /* 0x009896800000895d */ /* 0x004fea0003900000 */
[----:B------:R-:W2:Y:S02]  /*5bb0*/  @!P0 SYNCS.PHASECHK.TRANS64 P0, [R3+URZ+0x60], R5 ;  /* 0x00006005030085a7 */ /* 0x000ea400080010ff */
[----:B--2---:R-:W-:Y:S05]  /*5bc0*/  @!P0 BRA `(.L_x_110) ;  /* 0xfffffffc00f08947 */ /* 0x004fea000383ffff */
[----:B------:R-:W-:Y:S05]  /*5bd0*/  BRA `(.L_x_111) ;  /* 0xfffffff000a47947 */ /* 0x000fea000383ffff */
.L_x_82:
[----:B--2---:R2:W3:Y:S02]  /*5be0*/  SYNCS.PHASECHK.TRANS64.TRYWAIT P0, [R87+URZ+0x80], RZ ;  /* 0x000080ff570075a7 */ /* 0x0044e400080011ff */
[----:B---3--:R-:W-:Y:S05]  /*5bf0*/  @!P0 NANOSLEEP.SYNCS 0x989680 ;  /* 0x009896800000895d */ /* 0x008fea0003900000 */
[----:B------:R-:W3:Y:S02]  /*5c00*/  @!P0 SYNCS.PHASECHK.TRANS64 P0, [R87+URZ+0x80], RZ ;  /* 0x000080ff570085a7 */ /* 0x000ee400080010ff */
[----:B---3--:R-:W-:Y:S05]  /*5c10*/  @!P0 BRA `(.L_x_82) ;  /* 0xfffffffc00f08947 */ /* 0x008fea000383ffff */
[----:B------:R-:W-:Y:S05]  /*5c20*/  BRA `(.L_x_112) ;  /* 0xfffffff400587947 */ /* 0x000fea000383ffff */
        .weak           $__internal_0_$__cuda_sm10x_tcgen05_guardrail_trap_col_being_dealloced_not_returned_by_alloc
        .type           $__internal_0_$__cuda_sm10x_tcgen05_guardrail_trap_col_being_dealloced_not_returned_by_alloc,@function
        .size           $__internal_0_$__cuda_sm10x_tcgen05_guardrail_trap_col_being_dealloced_not_returned_by_alloc,($__internal_1_$__cuda_sm10x_tcgen05_guardrail_trap_phase_invalid_during_alloc - $__internal_0_$__cuda_sm10x_tcgen05_guardrail_trap_col_being_dealloced_not_returned_by_alloc)
$__internal_0_$__cuda_sm10x_tcgen05_guardrail_trap_col_being_dealloced_not_returned_by_alloc:
[----:B------:R-:W-:Y:S05]  /*5c30*/  BPT.TRAP 0x1 ;  /* 0x000000040000795c */ /* 0x000fea0000300000 */
[----:B------:R-:W-:-:S04]  /*5c40*/  HFMA2 R3, -RZ, RZ, 0, 0 ;  /* 0x00000000ff037431 */ /* 0x000fc800000001ff */
[----:B------:R-:W-:Y:S05]  /*5c50*/  RET.REL.NODEC R2 `(kernel_cutlass_kernel_cudnngrouped_gemmgrouped_gemm_swiglugrouped_gemm_swiglu_quantBlockScaledContiguousGroupedGemmKernel_object_at__TiledMMA_ThrLayoutVMNK21111000_PermutationMNK____MMAAt_0) ;  /* 0xffffffa002e87950 */ /* 0x000fea0003c3ffff */
        .weak           $__internal_1_$__cuda_sm10x_tcgen05_guardrail_trap_phase_invalid_during_alloc
        .type           $__internal_1_$__cuda_sm10x_tcgen05_guardrail_trap_phase_invalid_during_alloc,@function
        .size           $__internal_1_$__cuda_sm10x_tcgen05_guardrail_trap_phase_invalid_during_alloc,($__internal_2_$__cuda_sm10x_tcgen05_guardrail_trap_unallocated_columns_being_dealloced - $__internal_1_$__cuda_sm10x_tcgen05_guardrail_trap_phase_invalid_during_alloc)
$__internal_1_$__cuda_sm10x_tcgen05_guardrail_trap_phase_invalid_during_alloc:
[----:B------:R-:W-:Y:S05]  /*5c60*/  BPT.TRAP 0x1 ;  /* 0x000000040000795c */ /* 0x000fea0000300000 */
[----:B------:R-:W-:-:S04]  /*5c70*/  MOV R3, 0x0 ;  /* 0x0000000000037802 */ /* 0x000fc80000000f00 */
[----:B------:R-:W-:Y:S05]  /*5c80*/  RET.REL.NODEC R2 `(kernel_cutlass_kernel_cudnngrouped_gemmgrouped_gemm_swiglugrouped_gemm_swiglu_quantBlockScaledContiguousGroupedGemmKernel_object_at__TiledMMA_ThrLayoutVMNK21111000_PermutationMNK____MMAAt_0) ;  /* 0xffffffa002dc7950 */ /* 0x000fea0003c3ffff */
        .weak           $__internal_2_$__cuda_sm10x_tcgen05_guardrail_trap_unallocated_columns_being_dealloced
        .type           $__internal_2_$__cuda_sm10x_tcgen05_guardrail_trap_unallocated_columns_being_dealloced,@function
        .size           $__internal_2_$__cuda_sm10x_tcgen05_guardrail_trap_unallocated_columns_being_dealloced,(.L_x_116 - $__internal_2_$__cuda_sm10x_tcgen05_guardrail_trap_unallocated_columns_being_dealloced)
$__internal_2_$__cuda_sm10x_tcgen05_guardrail_trap_unallocated_columns_being_dealloced:
[----:B------:R-:W-:Y:S05]  /*5c90*/  BPT.TRAP 0x1 ;  /* 0x000000040000795c */ /* 0x000fea0000300000 */
[----:B------:R-:W-:-:S04]  /*5ca0*/  HFMA2 R3, -RZ, RZ, 0, 0 ;  /* 0x00000000ff037431 */ /* 0x000fc800000001ff */
[----:B------:R-:W-:Y:S05]  /*5cb0*/  RET.REL.NODEC R2 `(kernel_cutlass_kernel_cudnngrouped_gemmgrouped_gemm_swiglugrouped_gemm_swiglu_quantBlockScaledContiguousGroupedGemmKernel_object_at__TiledMMA_ThrLayoutVMNK21111000_PermutationMNK____MMAAt_0) ;  /* 0xffffffa002d07950 */ /* 0x000fea0003c3ffff */
.L_x_113:
[----:B------:R-:W-:-:S00]  /*5cc0*/  BRA `(.L_x_113) ;  /* 0xfffffffc00fc7947 */ /* 0x000fc0000383ffff */
[----:B------:R-:W-:-:S00]  /*5cd0*/  NOP ;  /* 0x0000000000007918 */ /* 0x000fc00000000000 */
        /* <DEDUP_REMOVED lines=10> */
.L_x_116:


//--------------------- .nv.shared.kernel_cutlass_kernel_cudnngrouped_gemmgrouped_gemm_swiglugrouped_gemm_swiglu_quantBlockScaledContiguousGroupedGemmKernel_object_at__TiledMMA_ThrLayoutVMNK21111000_PermutationMNK____MMAAt_0 --------------------------
	.section	.nv.shared.kernel_cutlass_kernel_cudnngrouped_gemmgrouped_gemm_swiglugrouped_gemm_swiglu_quantBlockScaledContiguousGroupedGemmKernel_object_at__TiledMMA_ThrLayoutVMNK21111000_PermutationMNK____MMAAt_0,"aw",@nobits
	.sectionflags	@""
	.align	1024
	.zero		1024


//--------------------- .nv.shared.reserved.0     --------------------------
	.section	.nv.shared.reserved.0,"aw",@nobits
	.align	8
	.weak		__nv_reservedSMEM_offset_0_alias
	.size		__nv_reservedSMEM_offset_0_alias, 0, 64
	.other		__nv_reservedSMEM_offset_0_alias,@"STO_CUDA_RESERVED_SHARED STV_DEFAULT"
__nv_reservedSMEM_offset_0_alias:
	.zero		0
.nv.shared.reserved.0:
	.zero		64
	.weak		__nv_reservedSMEM_allocation_phase
	.type		__nv_reservedSMEM_allocation_phase,@object
	.size		__nv_reservedSMEM_allocation_phase,(.L_0 - __nv_reservedSMEM_allocation_phase)
__nv_reservedSMEM_allocation_phase:
	.zero		1
.L_0:
	.zero		7
	.weak		__nv_reservedSMEM_devtool_atexit_pc
	.type		__nv_reservedSMEM_devtool_atexit_pc,@object
	.size		__nv_reservedSMEM_devtool_atexit_pc,(__nv_reservedSMEM_allocation_mask - __nv_reservedSMEM_devtool_atexit_pc)
__nv_reservedSMEM_devtool_atexit_pc:
	.zero		8
	.weak		__nv_reservedSMEM_allocation_mask
	.type		__nv_reservedSMEM_allocation_mask,@object
	.size		__nv_reservedSMEM_allocation_mask,(.L_2 - __nv_reservedSMEM_allocation_mask)
__nv_reservedSMEM_allocation_mask:
	.zero		4
.L_2:
	.zero		4
	.weak		__nv_reservedSMEM_tmem_allocation_pipeline_mbarrier
	.type		__nv_reservedSMEM_tmem_allocation_pipeline_mbarrier,@object
	.size		__nv_reservedSMEM_tmem_allocation_pipeline_mbarrier,(__nv_reservedSMEM_tmem_allocation_pipeline_mbarrier_parity - __nv_reservedSMEM_tmem_allocation_pipeline_mbarrier)
__nv_reservedSMEM_tmem_allocation_pipeline_mbarrier:
	.zero		8
	.weak		__nv_reservedSMEM_tmem_allocation_pipeline_mbarrier_parity
	.type		__nv_reservedSMEM_tmem_allocation_pipeline_mbarrier_parity,@object
	.size		__nv_reservedSMEM_tmem_allocation_pipeline_mbarrier_parity,(.L_4 - __nv_reservedSMEM_tmem_allocation_pipeline_mbarrier_parity)
__nv_reservedSMEM_tmem_allocation_pipeline_mbarrier_parity:
	.zero		4
.L_4:


//--------------------- .nv.constant0.kernel_cutlass_kernel_cudnngrouped_gemmgrouped_gemm_swiglugrouped_gemm_swiglu_quantBlockScaledContiguousGroupedGemmKernel_object_at__TiledMMA_ThrLayoutVMNK21111000_PermutationMNK____MMAAt_0 --------------------------
	.section	.nv.constant0.kernel_cutlass_kernel_cudnngrouped_gemmgrouped_gemm_swiglugrouped_gemm_swiglu_quantBlockScaledContiguousGroupedGemmKernel_object_at__TiledMMA_ThrLayoutVMNK21111000_PermutationMNK____MMAAt_0,"a",@progbits
	.sectionflags	@""
	.align	4
.nv.constant0.kernel_cutlass_kernel_cudnngrouped_gemmgrouped_gemm_swiglugrouped_gemm_swiglu_quantBlockScaledContiguousGroupedGemmKernel_object_at__TiledMMA_ThrLayoutVMNK21111000_PermutationMNK____MMAAt_0:
	.zero		1924


//--------------------- SYMBOLS --------------------------

	.type		.nv.reservedSmem.offset0,@object
	.size		.nv.reservedSmem.offset0,0x4
	.type		.nv.reservedSmem.cap,@object
	.size		.nv.reservedSmem.cap,0x4
